	.target	sm_100a

	.elftype	@"ET_EXEC"


//--------------------- .note.nv.tkinfo           --------------------------
	.section	.note.nv.tkinfo,"",@"SHT_NOTE"
	.sectionflags	@"SHF_NOTE_NV_TKINFO"
	.tkinfo
        /*0018*/ 	.word	0x00000002
        /*0030*/ 	.string	""
        /*0030*/ 	.string	"ptxas"
        /*0030*/ 	.string	"Cuda compilation tools, release 13.0, V13.0.88"
        /*0030*/ 	.string	"Build cuda_13.0.r13.0/compiler.36424714_0"
        /*0030*/ 	.string	"-arch sm_100a -m 64 "



//--------------------- .note.nv.cuinfo           --------------------------
	.section	.note.nv.cuinfo,"",@"SHT_NOTE"
	.sectionflags	@"SHF_NOTE_NV_CUINFO"
        /*0018*/ 	.short	0x0002
        /*001a*/ 	.short	0x0064
        /*001c*/ 	.short	0x0082
	.zero		2


//--------------------- .nv.info                  --------------------------
	.section	.nv.info,"",@"SHT_CUDA_INFO"
	.align	4


	//----- nvinfo : EIATTR_REGCOUNT
	.align		4
        /*0000*/ 	.byte	0x04, 0x2f
        /*0002*/ 	.short	(.L_19 - .L_18)
	.align		4
.L_18:
        /*0004*/ 	.word	index@(_ZN7cutlass13device_kernelINS_4gemm6kernel13GemmUniversalIN4cute5tupleIJiiiiEEENS1_10collective13CollectiveMmaINS1_35MainloopSm100TmaUmmaWarpSpecializedILi4ELi2ELi4ENS5_IJNS4_1CILi2EEENSA_ILi1EEESC_EEEEENS5_IJNSA_ILi128EEENSA_ILi64EEENSA_ILi32EEEEEENS_12float_e4m3_tENS5_IJlSC_lEEESJ_SK_NS4_8TiledMMAINS4_8MMA_AtomIJNS4_10MMA_TraitsINS4_25SM100_MMA_F8F6F4_2x1SM_SSEJSJ_SJ_fSF_SG_NS4_17integral_constantINS4_4UMMA5MajorELSR_0EEESS_NSP_INSQ_7ScaleInELST_0EEESU_EEEEEENS4_6LayoutINS5_IJSC_SC_SC_EEENS5_IJNSA_ILi0EEESZ_SZ_EEEEENS5_IJNS4_10UnderscoreES12_S12_EEEEENS4_18SM100_TMA_2SM_LOADENS4_14ComposedLayoutINS4_7SwizzleILi1ELi4ELi3EEENS4_18smem_ptr_flag_bitsILi8EEENSX_INS5_IJNSA_ILi8EEESH_EEENS5_IJSH_SC_EEEEEEEvNS4_8identityES15_S1F_vS1G_EENS_8epilogue10collective18CollectiveEpilogueINS1I_23Sm100TmaWarpSpecializedILi1ELi1ELi32ELb0ELb0EEEJNS5_IJSG_SG_SH_EEENS5_IJNSX_ISG_SC_EES1O_EEESJ_SK_SJ_SK_NS1I_6fusion15FusionCallbacksIS1M_NS1Q_17LinearCombinationISJ_fSJ_fLNS_15FloatRoundStyleE2EEES1N_S1P_JEEENS4_5SM1004TMEM4LOAD26SM100_TMEM_LOAD_32dp32b32xENS4_13SM90_TMA_LOADENS16_INS17_ILi2ELi4ELi3EEES1A_NSX_INS5_IJS1B_SG_EEENS5_IJSG_SC_EEEEEEENS4_39AutoVectorizingCopyWithAssumedAlignmentILi128EEENS4_14SM90_TMA_STOREES25_S27_S27_EEEvvEEEEvNT_6ParamsE)
        /*0008*/ 	.word	0x0000007b


	//----- nvinfo : EIATTR_FRAME_SIZE
	.align		4
.L_19:
        /*000c*/ 	.byte	0x04, 0x11
        /*000e*/ 	.short	(.L_21 - .L_20)
	.align		4
.L_20:
        /*0010*/ 	.word	index@($__internal_2_$__cuda_sm10x_tcgen05_guardrail_trap_unallocated_columns_being_dealloced)
        /*0014*/ 	.word	0x00000000


	//----- nvinfo : EIATTR_FRAME_SIZE
	.align		4
.L_21:
        /*0018*/ 	.byte	0x04, 0x11
        /*001a*/ 	.short	(.L_23 - .L_22)
	.align		4
.L_22:
        /*001c*/ 	.word	index@($__internal_1_$__cuda_sm10x_tcgen05_guardrail_trap_phase_invalid_during_alloc)
        /*0020*/ 	.word	0x00000000


	//----- nvinfo : EIATTR_FRAME_SIZE
	.align		4
.L_23:
        /*0024*/ 	.byte	0x04, 0x11
        /*0026*/ 	.short	(.L_25 - .L_24)
	.align		4
.L_24:
        /*0028*/ 	.word	index@($__internal_0_$__cuda_sm10x_tcgen05_guardrail_trap_col_being_dealloced_not_returned_by_alloc)
        /*002c*/ 	.word	0x00000000


	//----- nvinfo : EIATTR_FRAME_SIZE
	.align		4
.L_25:
        /*0030*/ 	.byte	0x04, 0x11
        /*0032*/ 	.short	(.L_27 - .L_26)
	.align		4
.L_26:
        /*0034*/ 	.word	index@(_ZN7cutlass13device_kernelINS_4gemm6kernel13GemmUniversalIN4cute5tupleIJiiiiEEENS1_10collective13CollectiveMmaINS1_35MainloopSm100TmaUmmaWarpSpecializedILi4ELi2ELi4ENS5_IJNS4_1CILi2EEENSA_ILi1EEESC_EEEEENS5_IJNSA_ILi128EEENSA_ILi64EEENSA_ILi32EEEEEENS_12float_e4m3_tENS5_IJlSC_lEEESJ_SK_NS4_8TiledMMAINS4_8MMA_AtomIJNS4_10MMA_TraitsINS4_25SM100_MMA_F8F6F4_2x1SM_SSEJSJ_SJ_fSF_SG_NS4_17integral_constantINS4_4UMMA5MajorELSR_0EEESS_NSP_INSQ_7ScaleInELST_0EEESU_EEEEEENS4_6LayoutINS5_IJSC_SC_SC_EEENS5_IJNSA_ILi0EEESZ_SZ_EEEEENS5_IJNS4_10UnderscoreES12_S12_EEEEENS4_18SM100_TMA_2SM_LOADENS4_14ComposedLayoutINS4_7SwizzleILi1ELi4ELi3EEENS4_18smem_ptr_flag_bitsILi8EEENSX_INS5_IJNSA_ILi8EEESH_EEENS5_IJSH_SC_EEEEEEEvNS4_8identityES15_S1F_vS1G_EENS_8epilogue10collective18CollectiveEpilogueINS1I_23Sm100TmaWarpSpecializedILi1ELi1ELi32ELb0ELb0EEEJNS5_IJSG_SG_SH_EEENS5_IJNSX_ISG_SC_EES1O_EEESJ_SK_SJ_SK_NS1I_6fusion15FusionCallbacksIS1M_NS1Q_17LinearCombinationISJ_fSJ_fLNS_15FloatRoundStyleE2EEES1N_S1P_JEEENS4_5SM1004TMEM4LOAD26SM100_TMEM_LOAD_32dp32b32xENS4_13SM90_TMA_LOADENS16_INS17_ILi2ELi4ELi3EEES1A_NSX_INS5_IJS1B_SG_EEENS5_IJSG_SC_EEEEEEENS4_39AutoVectorizingCopyWithAssumedAlignmentILi128EEENS4_14SM90_TMA_STOREES25_S27_S27_EEEvvEEEEvNT_6ParamsE)
        /*0038*/ 	.word	0x00000000


	//----- nvinfo : EIATTR_MIN_STACK_SIZE
	.align		4
.L_27:
        /*003c*/ 	.byte	0x04, 0x12
        /*003e*/ 	.short	(.L_29 - .L_28)
	.align		4
.L_28:
        /*0040*/ 	.word	index@(_ZN7cutlass13device_kernelINS_4gemm6kernel13GemmUniversalIN4cute5tupleIJiiiiEEENS1_10collective13CollectiveMmaINS1_35MainloopSm100TmaUmmaWarpSpecializedILi4ELi2ELi4ENS5_IJNS4_1CILi2EEENSA_ILi1EEESC_EEEEENS5_IJNSA_ILi128EEENSA_ILi64EEENSA_ILi32EEEEEENS_12float_e4m3_tENS5_IJlSC_lEEESJ_SK_NS4_8TiledMMAINS4_8MMA_AtomIJNS4_10MMA_TraitsINS4_25SM100_MMA_F8F6F4_2x1SM_SSEJSJ_SJ_fSF_SG_NS4_17integral_constantINS4_4UMMA5MajorELSR_0EEESS_NSP_INSQ_7ScaleInELST_0EEESU_EEEEEENS4_6LayoutINS5_IJSC_SC_SC_EEENS5_IJNSA_ILi0EEESZ_SZ_EEEEENS5_IJNS4_10UnderscoreES12_S12_EEEEENS4_18SM100_TMA_2SM_LOADENS4_14ComposedLayoutINS4_7SwizzleILi1ELi4ELi3EEENS4_18smem_ptr_flag_bitsILi8EEENSX_INS5_IJNSA_ILi8EEESH_EEENS5_IJSH_SC_EEEEEEEvNS4_8identityES15_S1F_vS1G_EENS_8epilogue10collective18CollectiveEpilogueINS1I_23Sm100TmaWarpSpecializedILi1ELi1ELi32ELb0ELb0EEEJNS5_IJSG_SG_SH_EEENS5_IJNSX_ISG_SC_EES1O_EEESJ_SK_SJ_SK_NS1I_6fusion15FusionCallbacksIS1M_NS1Q_17LinearCombinationISJ_fSJ_fLNS_15FloatRoundStyleE2EEES1N_S1P_JEEENS4_5SM1004TMEM4LOAD26SM100_TMEM_LOAD_32dp32b32xENS4_13SM90_TMA_LOADENS16_INS17_ILi2ELi4ELi3EEES1A_NSX_INS5_IJS1B_SG_EEENS5_IJSG_SC_EEEEEEENS4_39AutoVectorizingCopyWithAssumedAlignmentILi128EEENS4_14SM90_TMA_STOREES25_S27_S27_EEEvvEEEEvNT_6ParamsE)
        /*0044*/ 	.word	0x00000000
.L_29:


//--------------------- .nv.compat                --------------------------
	.section	.nv.compat,"",@"SHT_CUDA_COMPAT_INFO"
	.align	4
        /*0000*/ 	.byte	0x02, 0x09, 0x01, 0x00, 0x02, 0x02, 0x02, 0x00, 0x02, 0x05, 0x05, 0x00, 0x03, 0x07, 0x01, 0x01
        /*0010*/ 	.byte	0x02, 0x03, 0x01, 0x00, 0x02, 0x06, 0x01, 0x00, 0x04, 0x0b, 0x08, 0x00, 0x09, 0x00, 0x00, 0x00
        /*0020*/ 	.byte	0x00, 0x00, 0x00, 0x00


//--------------------- .nv.info._ZN7cutlass13device_kernelINS_4gemm6kernel13GemmUniversalIN4cute5tupleIJiiiiEEENS1_10collective13CollectiveMmaINS1_35MainloopSm100TmaUmmaWarpSpecializedILi4ELi2ELi4ENS5_IJNS4_1CILi2EEENSA_ILi1EEESC_EEEEENS5_IJNSA_ILi128EEENSA_ILi64EEENSA_ILi32EEEEEENS_12float_e4m3_tENS5_IJlSC_lEEESJ_SK_NS4_8TiledMMAINS4_8MMA_AtomIJNS4_10MMA_TraitsINS4_25SM100_MMA_F8F6F4_2x1SM_SSEJSJ_SJ_fSF_SG_NS4_17integral_constantINS4_4UMMA5MajorELSR_0EEESS_NSP_INSQ_7ScaleInELST_0EEESU_EEEEEENS4_6LayoutINS5_IJSC_SC_SC_EEENS5_IJNSA_ILi0EEESZ_SZ_EEEEENS5_IJNS4_10UnderscoreES12_S12_EEEEENS4_18SM100_TMA_2SM_LOADENS4_14ComposedLayoutINS4_7SwizzleILi1ELi4ELi3EEENS4_18smem_ptr_flag_bitsILi8EEENSX_INS5_IJNSA_ILi8EEESH_EEENS5_IJSH_SC_EEEEEEEvNS4_8identityES15_S1F_vS1G_EENS_8epilogue10collective18CollectiveEpilogueINS1I_23Sm100TmaWarpSpecializedILi1ELi1ELi32ELb0ELb0EEEJNS5_IJSG_SG_SH_EEENS5_IJNSX_ISG_SC_EES1O_EEESJ_SK_SJ_SK_NS1I_6fusion15FusionCallbacksIS1M_NS1Q_17LinearCombinationISJ_fSJ_fLNS_15FloatRoundStyleE2EEES1N_S1P_JEEENS4_5SM1004TMEM4LOAD26SM100_TMEM_LOAD_32dp32b32xENS4_13SM90_TMA_LOADENS16_INS17_ILi2ELi4ELi3EEES1A_NSX_INS5_IJS1B_SG_EEENS5_IJSG_SC_EEEEEEENS4_39AutoVectorizingCopyWithAssumedAlignmentILi128EEENS4_14SM90_TMA_STOREES25_S27_S27_EEEvvEEEEvNT_6ParamsE --------------------------
	.section	.nv.info._ZN7cutlass13device_kernelINS_4gemm6kernel13GemmUniversalIN4cute5tupleIJiiiiEEENS1_10collective13CollectiveMmaINS1_35MainloopSm100TmaUmmaWarpSpecializedILi4ELi2ELi4ENS5_IJNS4_1CILi2EEENSA_ILi1EEESC_EEEEENS5_IJNSA_ILi128EEENSA_ILi64EEENSA_ILi32EEEEEENS_12float_e4m3_tENS5_IJlSC_lEEESJ_SK_NS4_8TiledMMAINS4_8MMA_AtomIJNS4_10MMA_TraitsINS4_25SM100_MMA_F8F6F4_2x1SM_SSEJSJ_SJ_fSF_SG_NS4_17integral_constantINS4_4UMMA5MajorELSR_0EEESS_NSP_INSQ_7ScaleInELST_0EEESU_EEEEEENS4_6LayoutINS5_IJSC_SC_SC_EEENS5_IJNSA_ILi0EEESZ_SZ_EEEEENS5_IJNS4_10UnderscoreES12_S12_EEEEENS4_18SM100_TMA_2SM_LOADENS4_14ComposedLayoutINS4_7SwizzleILi1ELi4ELi3EEENS4_18smem_ptr_flag_bitsILi8EEENSX_INS5_IJNSA_ILi8EEESH_EEENS5_IJSH_SC_EEEEEEEvNS4_8identityES15_S1F_vS1G_EENS_8epilogue10collective18CollectiveEpilogueINS1I_23Sm100TmaWarpSpecializedILi1ELi1ELi32ELb0ELb0EEEJNS5_IJSG_SG_SH_EEENS5_IJNSX_ISG_SC_EES1O_EEESJ_SK_SJ_SK_NS1I_6fusion15FusionCallbacksIS1M_NS1Q_17LinearCombinationISJ_fSJ_fLNS_15FloatRoundStyleE2EEES1N_S1P_JEEENS4_5SM1004TMEM4LOAD26SM100_TMEM_LOAD_32dp32b32xENS4_13SM90_TMA_LOADENS16_INS17_ILi2ELi4ELi3EEES1A_NSX_INS5_IJS1B_SG_EEENS5_IJSG_SC_EEEEEEENS4_39AutoVectorizingCopyWithAssumedAlignmentILi128EEENS4_14SM90_TMA_STOREES25_S27_S27_EEEvvEEEEvNT_6ParamsE,"",@"SHT_CUDA_INFO"
	.sectionflags	@""
	.align	4


	//----- nvinfo : EIATTR_CUDA_API_VERSION
	.align		4
        /*0000*/ 	.byte	0x04, 0x37
        /*0002*/ 	.short	(.L_31 - .L_30)
.L_30:
        /*0004*/ 	.word	0x00000082


	//----- nvinfo : EIATTR_KPARAM_INFO
	.align		4
.L_31:
        /*0008*/ 	.byte	0x04, 0x17
        /*000a*/ 	.short	(.L_33 - .L_32)
.L_32:
        /*000c*/ 	.word	0x00000000
        /*0010*/ 	.short	0x0000
        /*0012*/ 	.short	0x0000
        /*0014*/ 	.byte	0x00, 0xf0, 0x01, 0x20


	//----- nvinfo : EIATTR_AT_ENTRY_FRAGMENTS
	.align		4
.L_33:
        /*0018*/ 	.byte	0x04, 0x4f
        /*001a*/ 	.short	(.L_35 - .L_34)


	//   ....[0]....
.L_34:
        /*001c*/ 	.word	0x00000007


	//----- nvinfo : EIATTR_RESERVED_SMEM_USED
	.align		4
.L_35:
        /*0020*/ 	.byte	0x01, 0x41
	.zero		2


	//----- nvinfo : EIATTR_SPARSE_MMA_MASK
	.align		4
        /*0024*/ 	.byte	0x03, 0x50
        /*0026*/ 	.short	0x0000


	//----- nvinfo : EIATTR_TCGEN05_2CTA_USED
	.align		4
        /*0028*/ 	.byte	0x01, 0x52
	.zero		2


	//----- nvinfo : EIATTR_MAXREG_COUNT
	.align		4
        /*002c*/ 	.byte	0x03, 0x1b
        /*002e*/ 	.short	0x00ff


	//----- nvinfo : EIATTR_NUM_BARRIERS
	.align		4
        /*0030*/ 	.byte	0x02, 0x4c
        /*0032*/ 	.byte	0x07
	.zero		1


	//----- nvinfo : EIATTR_EXTERNS
	.align		4
        /*0034*/ 	.byte	0x04, 0x0f
        /*0036*/ 	.short	(.L_37 - .L_36)


	//   ....[0]....
	.align		4
.L_36:
        /*0038*/ 	.word	index@(__assertfail)


	//----- nvinfo : EIATTR_MERCURY_ISA_VERSION
	.align		4
.L_37:
        /*003c*/ 	.byte	0x03, 0x5f
        /*003e*/ 	.short	0x0101


	//----- nvinfo : EIATTR_INT_WARP_WIDE_INSTR_OFFSETS
	.align		4
        /*0040*/ 	.byte	0x04, 0x31
        /*0042*/ 	.short	(.L_39 - .L_38)


	//   ....[0]....
.L_38:
        /*0044*/ 	.word	0x00000cb0


	//   ....[1]....
        /*0048*/ 	.word	0x00000d50


	//   ....[2]....
        /*004c*/ 	.word	0x000020b0


	//   ....[3]....
        /*0050*/ 	.word	0x00003e40


	//   ....[4]....
        /*0054*/ 	.word	0x00003e60


	//   ....[5]....
        /*0058*/ 	.word	0x00003e90


	//   ....[6]....
        /*005c*/ 	.word	0x000048a0


	//   ....[7]....
        /*0060*/ 	.word	0x000049c0


	//----- nvinfo : EIATTR_COOP_GROUP_MASK_REGIDS
	.align		4
.L_39:
        /*0064*/ 	.byte	0x04, 0x29
        /*0066*/ 	.short	(.L_41 - .L_40)


	//   ....[0]....
.L_40:
        /*0068*/ 	.word	0xffffffff


	//   ....[1]....
        /*006c*/ 	.word	0xffffffff


	//   ....[2]....
        /*0070*/ 	.word	0xffffffff


	//   ....[3]....
        /*0074*/ 	.word	0xffffffff


	//   ....[4]....
        /*0078*/ 	.word	0xffffffff


	//   ....[5]....
        /*007c*/ 	.word	0xffffffff


	//   ....[6]....
        /*0080*/ 	.word	0xffffffff


	//   ....[7]....
        /*0084*/ 	.word	0xffffffff


	//   ....[8]....
        /*0088*/ 	.word	0xffffffff


	//   ....[9]....
        /*008c*/ 	.word	0xffffffff


	//   ....[10]....
        /*0090*/ 	.word	0xffffffff


	//   ....[11]....
        /*0094*/ 	.word	0xffffffff


	//   ....[12]....
        /*0098*/ 	.word	0xffffffff


	//   ....[13]....
        /*009c*/ 	.word	0xffffffff


	//----- nvinfo : EIATTR_COOP_GROUP_INSTR_OFFSETS
	.align		4
.L_41:
        /*00a0*/ 	.byte	0x04, 0x28
        /*00a2*/ 	.short	(.L_43 - .L_42)


	//   ....[0]....
.L_42:
        /*00a4*/ 	.word	0x000000c0


	//   ....[1]....
        /*00a8*/ 	.word	0x00000500


	//   ....[2]....
        /*00ac*/ 	.word	0x00000680


	//   ....[3]....
        /*00b0*/ 	.word	0x000007b0


	//   ....[4]....
        /*00b4*/ 	.word	0x000008a0


	//   ....[5]....
        /*00b8*/ 	.word	0x00000a00


	//   ....[6]....
        /*00bc*/ 	.word	0x00000b90


	//   ....[7]....
        /*00c0*/ 	.word	0x00000dd0


	//   ....[8]....
        /*00c4*/ 	.word	0x00001f90


	//   ....[9]....
        /*00c8*/ 	.word	0x00002d70


	//   ....[10]....
        /*00cc*/ 	.word	0x00003240


	//   ....[11]....
        /*00d0*/ 	.word	0x00003270


	//   ....[12]....
        /*00d4*/ 	.word	0x00003d40


	//   ....[13]....
        /*00d8*/ 	.word	0x00003f50


	//----- nvinfo : EIATTR_VRC_CTA_INIT_COUNT
	.align		4
.L_43:
        /*00dc*/ 	.byte	0x02, 0x4a
        /*00de*/ 	.byte	0x80
	.zero		1


	//----- nvinfo : EIATTR_SYSCALL_OFFSETS
	.align		4
        /*00e0*/ 	.byte	0x04, 0x46
        /*00e2*/ 	.short	(.L_45 - .L_44)


	//   ....[0]....
.L_44:
        /*00e4*/ 	.word	0x000053c0


	//   ....[1]....
        /*00e8*/ 	.word	0x00005500


	//   ....[2]....
        /*00ec*/ 	.word	0x00005c10


	//----- nvinfo : EIATTR_MBARRIER_INSTR_OFFSETS
	.align		4
.L_45:
        /*00f0*/ 	.byte	0x04, 0x39
        /*00f2*/ 	.short	(.L_47 - .L_46)


	//   ....[0]....
.L_46:
        /*00f4*/ 	.word	0x000005f0
        /*00f8*/ 	.word	0x000000ff
        /*00fc*/ 	.word	0x00000000
        /*0100*/ 	.short	0x0100
        /*0102*/ 	.byte	0x08
	.zero		1


	//   ....[1]....
        /*0104*/ 	.word	0x00000600
        /*0108*/ 	.word	0x000000ff
        /*010c*/ 	.word	0x00000020
        /*0110*/ 	.short	0x0100
        /*0112*/ 	.byte	0x08
	.zero		1


	//   ....[2]....
        /*0114*/ 	.word	0x00000610
        /*0118*/ 	.word	0x000000ff
        /*011c*/ 	.word	0x00000008
        /*0120*/ 	.short	0x0100
        /*0122*/ 	.byte	0x08
	.zero		1


	//   ....[3]....
        /*0124*/ 	.word	0x00000620
        /*0128*/ 	.word	0x000000ff
        /*012c*/ 	.word	0x00000028
        /*0130*/ 	.short	0x0100
        /*0132*/ 	.byte	0x08
	.zero		1


	//   ....[4]....
        /*0134*/ 	.word	0x00000630
        /*0138*/ 	.word	0x000000ff
        /*013c*/ 	.word	0x00000010
        /*0140*/ 	.short	0x0100
        /*0142*/ 	.byte	0x08
	.zero		1


	//   ....[5]....
        /*0144*/ 	.word	0x00000640
        /*0148*/ 	.word	0x000000ff
        /*014c*/ 	.word	0x00000030
        /*0150*/ 	.short	0x0100
        /*0152*/ 	.byte	0x08
	.zero		1


	//   ....[6]....
        /*0154*/ 	.word	0x00000650
        /*0158*/ 	.word	0x000000ff
        /*015c*/ 	.word	0x00000018
        /*0160*/ 	.short	0x0100
        /*0162*/ 	.byte	0x08
	.zero		1


	//   ....[7]....
        /*0164*/ 	.word	0x00000660
        /*0168*/ 	.word	0x000000ff
        /*016c*/ 	.word	0x00000038
        /*0170*/ 	.short	0x0100
        /*0172*/ 	.byte	0x08
	.zero		1


	//   ....[8]....
        /*0174*/ 	.word	0x00000780
        /*0178*/ 	.word	0x000000ff
        /*017c*/ 	.word	0x00000040
        /*0180*/ 	.short	0x0100
        /*0182*/ 	.byte	0x09
	.zero		1


	//   ....[9]....
        /*0184*/ 	.word	0x00000790
        /*0188*/ 	.word	0x000000ff
        /*018c*/ 	.word	0x00000048
        /*0190*/ 	.short	0x0100
        /*0192*/ 	.byte	0x09
	.zero		1


	//   ....[10]....
        /*0194*/ 	.word	0x00000870
        /*0198*/ 	.word	0x000000ff
        /*019c*/ 	.word	0x00000050
        /*01a0*/ 	.short	0x0100
        /*01a2*/ 	.byte	0x08
	.zero		1


	//   ....[11]....
        /*01a4*/ 	.word	0x00000880
        /*01a8*/ 	.word	0x000000ff
        /*01ac*/ 	.word	0x00000058
        /*01b0*/ 	.short	0x0100
        /*01b2*/ 	.byte	0x08
	.zero		1


	//   ....[12]....
        /*01b4*/ 	.word	0x000009b0
        /*01b8*/ 	.word	0x000000ff
        /*01bc*/ 	.word	0x00000060
        /*01c0*/ 	.short	0x0100
        /*01c2*/ 	.byte	0x08
	.zero		1


	//   ....[13]....
        /*01c4*/ 	.word	0x000009c0
        /*01c8*/ 	.word	0x000000ff
        /*01cc*/ 	.word	0x00000070
        /*01d0*/ 	.short	0x0100
        /*01d2*/ 	.byte	0x08
	.zero		1


	//   ....[14]....
        /*01d4*/ 	.word	0x000009d0
        /*01d8*/ 	.word	0x000000ff
        /*01dc*/ 	.word	0x00000068
        /*01e0*/ 	.short	0x0100
        /*01e2*/ 	.byte	0x08
	.zero		1


	//   ....[15]....
        /*01e4*/ 	.word	0x000009e0
        /*01e8*/ 	.word	0x000000ff
        /*01ec*/ 	.word	0x00000078
        /*01f0*/ 	.short	0x0100
        /*01f2*/ 	.byte	0x08
	.zero		1


	//   ....[16]....
        /*01f4*/ 	.word	0x00000b00
        /*01f8*/ 	.word	0x000000ff
        /*01fc*/ 	.word	0x00000080
        /*0200*/ 	.short	0x0100
        /*0202*/ 	.byte	0x09
	.zero		1


	//   ....[17]....
        /*0204*/ 	.word	0x00000b10
        /*0208*/ 	.word	0x000000ff
        /*020c*/ 	.word	0x000000a0
        /*0210*/ 	.short	0x0100
        /*0212*/ 	.byte	0x09
	.zero		1


	//   ....[18]....
        /*0214*/ 	.word	0x00000b20
        /*0218*/ 	.word	0x000000ff
        /*021c*/ 	.word	0x00000088
        /*0220*/ 	.short	0x0100
        /*0222*/ 	.byte	0x09
	.zero		1


	//   ....[19]....
        /*0224*/ 	.word	0x00000b30
        /*0228*/ 	.word	0x000000ff
        /*022c*/ 	.word	0x000000a8
        /*0230*/ 	.short	0x0100
        /*0232*/ 	.byte	0x09
	.zero		1


	//   ....[20]....
        /*0234*/ 	.word	0x00000b40
        /*0238*/ 	.word	0x000000ff
        /*023c*/ 	.word	0x00000090
        /*0240*/ 	.short	0x0100
        /*0242*/ 	.byte	0x09
	.zero		1


	//   ....[21]....
        /*0244*/ 	.word	0x00000b50
        /*0248*/ 	.word	0x000000ff
        /*024c*/ 	.word	0x000000b0
        /*0250*/ 	.short	0x0100
        /*0252*/ 	.byte	0x09
	.zero		1


	//   ....[22]....
        /*0254*/ 	.word	0x00000b60
        /*0258*/ 	.word	0x000000ff
        /*025c*/ 	.word	0x00000098
        /*0260*/ 	.short	0x0100
        /*0262*/ 	.byte	0x09
	.zero		1


	//   ....[23]....
        /*0264*/ 	.word	0x00000b70
        /*0268*/ 	.word	0x000000ff
        /*026c*/ 	.word	0x000000b8
        /*0270*/ 	.short	0x0100
        /*0272*/ 	.byte	0x09
	.zero		1


	//   ....[24]....
        /*0274*/ 	.word	0x00000c60
        /*0278*/ 	.word	0x000000ff
        /*027c*/ 	.word	0x000000c0
        /*0280*/ 	.short	0x0100
        /*0282*/ 	.byte	0x08
	.zero		1


	//   ....[25]....
        /*0284*/ 	.word	0x00000c70
        /*0288*/ 	.word	0x000000ff
        /*028c*/ 	.word	0x000000d0
        /*0290*/ 	.short	0x0100
        /*0292*/ 	.byte	0x08
	.zero		1


	//   ....[26]....
        /*0294*/ 	.word	0x00000c80
        /*0298*/ 	.word	0x000000ff
        /*029c*/ 	.word	0x000000c8
        /*02a0*/ 	.short	0x0100
        /*02a2*/ 	.byte	0x08
	.zero		1


	//   ....[27]....
        /*02a4*/ 	.word	0x00000c90
        /*02a8*/ 	.word	0x000000ff
        /*02ac*/ 	.word	0x000000d8
        /*02b0*/ 	.short	0x0100
        /*02b2*/ 	.byte	0x08
	.zero		1


	//   ....[28]....
        /*02b4*/ 	.word	0x00000d80
        /*02b8*/ 	.word	0x000000ff
        /*02bc*/ 	.word	0x000000e0
        /*02c0*/ 	.short	0x0100
        /*02c2*/ 	.byte	0x06
	.zero		1


	//   ....[29]....
        /*02c4*/ 	.word	0x00001790
        /*02c8*/ 	.word	0x00000003
        /*02cc*/ 	.word	0x000000d0
        /*02d0*/ 	.short	0x010a
        /*02d2*/ 	.byte	0xff
	.zero		1


	//   ....[30]....
        /*02d4*/ 	.word	0x000017c0
        /*02d8*/ 	.word	0x00000003
        /*02dc*/ 	.word	0x000000c0
        /*02e0*/ 	.short	0x0101
        /*02e2*/ 	.byte	0xff
	.zero		1


	//   ....[31]....
        /*02e4*/ 	.word	0x000018c0
        /*02e8*/ 	.word	0x000000ff
        /*02ec*/ 	.word	0x00000020
        /*02f0*/ 	.short	0x010a
        /*02f2*/ 	.byte	0x08
	.zero		1


	//   ....[32]....
        /*02f4*/ 	.word	0x00001990
        /*02f8*/ 	.word	0x000000ff
        /*02fc*/ 	.word	0x00000020
        /*0300*/ 	.short	0x010a
        /*0302*/ 	.byte	0x21
	.zero		1


	//   ....[33]....
        /*0304*/ 	.word	0x00001b40
        /*0308*/ 	.word	0x000000ff
        /*030c*/ 	.word	0x00000020
        /*0310*/ 	.short	0x010a
        /*0312*/ 	.byte	0x08
	.zero		1


	//   ....[34]....
        /*0314*/ 	.word	0x00001c40
        /*0318*/ 	.word	0x000000ff
        /*031c*/ 	.word	0x00000058
        /*0320*/ 	.short	0x0101
        /*0322*/ 	.byte	0x04
	.zero		1


	//   ....[35]....
        /*0324*/ 	.word	0x00001c60
        /*0328*/ 	.word	0x000000ff
        /*032c*/ 	.word	0x00000020
        /*0330*/ 	.short	0x010a
        /*0332*/ 	.byte	0x08
	.zero		1


	//   ....[36]....
        /*0334*/ 	.word	0x00001ce0
        /*0338*/ 	.word	0x000000ff
        /*033c*/ 	.word	0x00000020
        /*0340*/ 	.short	0x010a
        /*0342*/ 	.byte	0x11
	.zero		1


	//   ....[37]....
        /*0344*/ 	.word	0x00001e70
        /*0348*/ 	.word	0x000000ff
        /*034c*/ 	.word	0x00000020
        /*0350*/ 	.short	0x010a
        /*0352*/ 	.byte	0x08
	.zero		1


	//   ....[38]....
        /*0354*/ 	.word	0x00001fc0
        /*0358*/ 	.word	0x00000002
        /*035c*/ 	.word	0x00000060
        /*0360*/ 	.short	0x010a
        /*0362*/ 	.byte	0xff
	.zero		1


	//   ....[39]....
        /*0364*/ 	.word	0x00002080
        /*0368*/ 	.word	0x00000002
        /*036c*/ 	.word	0x00000000
        /*0370*/ 	.short	0x0101
        /*0372*/ 	.byte	0xff
	.zero		1


	//   ....[40]....
        /*0374*/ 	.word	0x000025e0
        /*0378*/ 	.word	0x000000ff
        /*037c*/ 	.word	0x00000000
        /*0380*/ 	.short	0x010a
        /*0382*/ 	.byte	0x05
	.zero		1


	//   ....[41]....
        /*0384*/ 	.word	0x00002670
        /*0388*/ 	.word	0x000000ff
        /*038c*/ 	.word	0x00000000
        /*0390*/ 	.short	0x010a
        /*0392*/ 	.byte	0x05
	.zero		1


	//   ....[42]....
        /*0394*/ 	.word	0x00002700
        /*0398*/ 	.word	0x000000ff
        /*039c*/ 	.word	0x00000000
        /*03a0*/ 	.short	0x010a
        /*03a2*/ 	.byte	0x05
	.zero		1


	//   ....[43]....
        /*03a4*/ 	.word	0x000027a0
        /*03a8*/ 	.word	0x00000000
        /*03ac*/ 	.word	0x00000000
        /*03b0*/ 	.short	0x010a
        /*03b2*/ 	.byte	0xff
	.zero		1


	//   ....[44]....
        /*03b4*/ 	.word	0x000028d0
        /*03b8*/ 	.word	0x00000000
        /*03bc*/ 	.word	0x000000c0
        /*03c0*/ 	.short	0x010a
        /*03c2*/ 	.byte	0xff
	.zero		1


	//   ....[45]....
        /*03c4*/ 	.word	0x00002940
        /*03c8*/ 	.word	0x00000004
        /*03cc*/ 	.word	0x00000000
        /*03d0*/ 	.short	0x0101
        /*03d2*/ 	.byte	0xff
	.zero		1


	//   ....[46]....
        /*03d4*/ 	.word	0x00002960
        /*03d8*/ 	.word	0x000000ff
        /*03dc*/ 	.word	0x00000070
        /*03e0*/ 	.short	0x010a
        /*03e2*/ 	.byte	0x05
	.zero		1


	//   ....[47]....
        /*03e4*/ 	.word	0x00002a80
        /*03e8*/ 	.word	0x00000000
        /*03ec*/ 	.word	0x00000060
        /*03f0*/ 	.short	0x010a
        /*03f2*/ 	.byte	0xff
	.zero		1


	//   ....[48]....
        /*03f4*/ 	.word	0x00002b80
        /*03f8*/ 	.word	0x00000000
        /*03fc*/ 	.word	0x00000000
        /*0400*/ 	.short	0x0101
        /*0402*/ 	.byte	0xff
	.zero		1


	//   ....[49]....
        /*0404*/ 	.word	0x00002c10
        /*0408*/ 	.word	0x000000ff
        /*040c*/ 	.word	0x00000070
        /*0410*/ 	.short	0x0106
        /*0412*/ 	.byte	0x05
	.zero		1


	//   ....[50]....
        /*0414*/ 	.word	0x00002c30
        /*0418*/ 	.word	0x000000ff
        /*041c*/ 	.word	0x00000070
        /*0420*/ 	.short	0x010a
        /*0422*/ 	.byte	0x05
	.zero		1


	//   ....[51]....
        /*0424*/ 	.word	0x00002cc0
        /*0428*/ 	.word	0x000000ff
        /*042c*/ 	.word	0x00000070
        /*0430*/ 	.short	0x0106
        /*0432*/ 	.byte	0x04
	.zero		1


	//   ....[52]....
        /*0434*/ 	.word	0x00002d00
        /*0438*/ 	.word	0x00000000
        /*043c*/ 	.word	0x00000070
        /*0440*/ 	.short	0x010a
        /*0442*/ 	.byte	0xff
	.zero		1


	//   ....[53]....
        /*0444*/ 	.word	0x00002f40
        /*0448*/ 	.word	0x000000ff
        /*044c*/ 	.word	0x00000008
        /*0450*/ 	.short	0x010a
        /*0452*/ 	.byte	0x06
	.zero		1


	//   ....[54]....
        /*0454*/ 	.word	0x00002f60
        /*0458*/ 	.word	0x000000ff
        /*045c*/ 	.word	0x00000008
        /*0460*/ 	.short	0x010a
        /*0462*/ 	.byte	0x06
	.zero		1


	//   ....[55]....
        /*0464*/ 	.word	0x000030f0
        /*0468*/ 	.word	0x000000ff
        /*046c*/ 	.word	0x00000008
        /*0470*/ 	.short	0x010a
        /*0472*/ 	.byte	0x06
	.zero		1


	//   ....[56]....
        /*0474*/ 	.word	0x00003110
        /*0478*/ 	.word	0x000000ff
        /*047c*/ 	.word	0x00000008
        /*0480*/ 	.short	0x010a
        /*0482*/ 	.byte	0x06
	.zero		1


	//   ....[57]....
        /*0484*/ 	.word	0x000031d0
        /*0488*/ 	.word	0x000000ff
        /*048c*/ 	.word	0x00000000
        /*0490*/ 	.short	0x0101
        /*0492*/ 	.byte	0x07
	.zero		1


	//   ....[58]....
        /*0494*/ 	.word	0x000034b0
        /*0498*/ 	.word	0x00000000
        /*049c*/ 	.word	0x00000060
        /*04a0*/ 	.short	0x010a
        /*04a2*/ 	.byte	0xff
	.zero		1


	//   ....[59]....
        /*04a4*/ 	.word	0x00003570
        /*04a8*/ 	.word	0x00000000
        /*04ac*/ 	.word	0x00000000
        /*04b0*/ 	.short	0x0101
        /*04b2*/ 	.byte	0xff
	.zero		1


	//   ....[60]....
        /*04b4*/ 	.word	0x00003620
        /*04b8*/ 	.word	0x000000ff
        /*04bc*/ 	.word	0x00000000
        /*04c0*/ 	.short	0x010a
        /*04c2*/ 	.byte	0x06
	.zero		1


	//   ....[61]....
        /*04c4*/ 	.word	0x00003630
        /*04c8*/ 	.word	0x000000ff
        /*04cc*/ 	.word	0x000000a0
        /*04d0*/ 	.short	0x010a
        /*04d2*/ 	.byte	0x0b
	.zero		1


	//   ....[62]....
        /*04d4*/ 	.word	0x000036f0
        /*04d8*/ 	.word	0x000000ff
        /*04dc*/ 	.word	0x00000000
        /*04e0*/ 	.short	0x010a
        /*04e2*/ 	.byte	0x09
	.zero		1


	//   ....[63]....
        /*04e4*/ 	.word	0x00003830
        /*04e8*/ 	.word	0x000000ff
        /*04ec*/ 	.word	0x00000000
        /*04f0*/ 	.short	0x010a
        /*04f2*/ 	.byte	0x06
	.zero		1


	//   ....[64]....
        /*04f4*/ 	.word	0x00003a30
        /*04f8*/ 	.word	0x000000ff
        /*04fc*/ 	.word	0x00000000
        /*0500*/ 	.short	0x010a
        /*0502*/ 	.byte	0x07
	.zero		1


	//   ....[65]....
        /*0504*/ 	.word	0x00003ac0
        /*0508*/ 	.word	0x000000ff
        /*050c*/ 	.word	0x00000000
        /*0510*/ 	.short	0x010a
        /*0512*/ 	.byte	0x07
	.zero		1


	//   ....[66]....
        /*0514*/ 	.word	0x00003b50
        /*0518*/ 	.word	0x000000ff
        /*051c*/ 	.word	0x00000000
        /*0520*/ 	.short	0x010a
        /*0522*/ 	.byte	0x07
	.zero		1


	//   ....[67]....
        /*0524*/ 	.word	0x00003bf0
        /*0528*/ 	.word	0x00000000
        /*052c*/ 	.word	0x00000000
        /*0530*/ 	.short	0x010a
        /*0532*/ 	.byte	0xff
	.zero		1


	//   ....[68]....
        /*0534*/ 	.word	0x00003c30
        /*0538*/ 	.word	0x00000000
        /*053c*/ 	.word	0x00000000
        /*0540*/ 	.short	0x010a
        /*0542*/ 	.byte	0xff
	.zero		1


	//   ....[69]....
        /*0544*/ 	.word	0x00003ca0
        /*0548*/ 	.word	0x000000ff
        /*054c*/ 	.word	0x00000000
        /*0550*/ 	.short	0x0101
        /*0552*/ 	.byte	0x05
	.zero		1


	//   ....[70]....
        /*0554*/ 	.word	0x00003ce0
        /*0558*/ 	.word	0x000000ff
        /*055c*/ 	.word	0x000000e0
        /*0560*/ 	.short	0x010a
        /*0562*/ 	.byte	0x08
	.zero		1


	//   ....[71]....
        /*0564*/ 	.word	0x00003d30
        /*0568*/ 	.word	0x000000ff
        /*056c*/ 	.word	0x00000000
        /*0570*/ 	.short	0x0101
        /*0572*/ 	.byte	0x05
	.zero		1


	//   ....[72]....
        /*0574*/ 	.word	0x00004140
        /*0578*/ 	.word	0x00000000
        /*057c*/ 	.word	0x00000060
        /*0580*/ 	.short	0x010a
        /*0582*/ 	.byte	0xff
	.zero		1


	//   ....[73]....
        /*0584*/ 	.word	0x00004230
        /*0588*/ 	.word	0x00000000
        /*058c*/ 	.word	0x00000000
        /*0590*/ 	.short	0x0101
        /*0592*/ 	.byte	0xff
	.zero		1


	//   ....[74]....
        /*0594*/ 	.word	0x00004550
        /*0598*/ 	.word	0x000000ff
        /*059c*/ 	.word	0x00000058
        /*05a0*/ 	.short	0x010a
        /*05a2*/ 	.byte	0x06
	.zero		1


	//   ....[75]....
        /*05a4*/ 	.word	0x000046d0
        /*05a8*/ 	.word	0x000000ff
        /*05ac*/ 	.word	0x00000048
        /*05b0*/ 	.short	0x010a
        /*05b2*/ 	.byte	0x06
	.zero		1


	//   ....[76]....
        /*05b4*/ 	.word	0x00004a00
        /*05b8*/ 	.word	0x000000ff
        /*05bc*/ 	.word	0x00000040
        /*05c0*/ 	.short	0x010b
        /*05c2*/ 	.byte	0x06
	.zero		1


	//   ....[77]....
        /*05c4*/ 	.word	0x00004a20
        /*05c8*/ 	.word	0x000000ff
        /*05cc*/ 	.word	0x00000000
        /*05d0*/ 	.short	0x0101
        /*05d2*/ 	.byte	0x25
	.zero		1


	//   ....[78]....
        /*05d4*/ 	.word	0x00004a60
        /*05d8*/ 	.word	0x00000000
        /*05dc*/ 	.word	0x00000048
        /*05e0*/ 	.short	0x010a
        /*05e2*/ 	.byte	0xff
	.zero		1


	//   ....[79]....
        /*05e4*/ 	.word	0x00004dd0
        /*05e8*/ 	.word	0x00000000
        /*05ec*/ 	.word	0x00000060
        /*05f0*/ 	.short	0x010a
        /*05f2*/ 	.byte	0xff
	.zero		1


	//   ....[80]....
        /*05f4*/ 	.word	0x00004ee0
        /*05f8*/ 	.word	0x00000000
        /*05fc*/ 	.word	0x00000000
        /*0600*/ 	.short	0x0101
        /*0602*/ 	.byte	0xff
	.zero		1


	//   ....[81]....
        /*0604*/ 	.word	0x00005850
        /*0608*/ 	.word	0x000000ff
        /*060c*/ 	.word	0x00000040
        /*0610*/ 	.short	0x010a
        /*0612*/ 	.byte	0x2b
	.zero		1


	//   ....[82]....
        /*0614*/ 	.word	0x00005860
        /*0618*/ 	.word	0x00000071
        /*061c*/ 	.word	0x00000080
        /*0620*/ 	.short	0x010a
        /*0622*/ 	.byte	0xff
	.zero		1


	//   ....[83]....
        /*0624*/ 	.word	0x000059b0
        /*0628*/ 	.word	0x000000ff
        /*062c*/ 	.word	0x00000040
        /*0630*/ 	.short	0x010a
        /*0632*/ 	.byte	0x2b
	.zero		1


	//   ....[84]....
        /*0634*/ 	.word	0x00005a90
        /*0638*/ 	.word	0x000000ff
        /*063c*/ 	.word	0x00000000
        /*0640*/ 	.short	0x0101
        /*0642*/ 	.byte	0x04
	.zero		1


	//   ....[85]....
        /*0644*/ 	.word	0x00005af0
        /*0648*/ 	.word	0x00000071
        /*064c*/ 	.word	0x00000080
        /*0650*/ 	.short	0x010a
        /*0652*/ 	.byte	0xff
	.zero		1


	//   ....[86]....
        /*0654*/ 	.word	0x00005d90
        /*0658*/ 	.word	0x00000071
        /*065c*/ 	.word	0x00000000
        /*0660*/ 	.short	0x0101
        /*0662*/ 	.byte	0xff
	.zero		1


	//   ....[87]....
        /*0664*/ 	.word	0x00006730
        /*0668*/ 	.word	0x00000003
        /*066c*/ 	.word	0x000000d0
        /*0670*/ 	.short	0x010a
        /*0672*/ 	.byte	0xff
	.zero		1


	//   ....[88]....
        /*0674*/ 	.word	0x00006790
        /*0678*/ 	.word	0x00000002
        /*067c*/ 	.word	0x00000020
        /*0680*/ 	.short	0x010a
        /*0682*/ 	.byte	0xff
	.zero		1


	//   ....[89]....
        /*0684*/ 	.word	0x000067f0
        /*0688*/ 	.word	0x00000002
        /*068c*/ 	.word	0x00000020
        /*0690*/ 	.short	0x010a
        /*0692*/ 	.byte	0xff
	.zero		1


	//   ....[90]....
        /*0694*/ 	.word	0x00006840
        /*0698*/ 	.word	0x00000002
        /*069c*/ 	.word	0x00000060
        /*06a0*/ 	.short	0x010a
        /*06a2*/ 	.byte	0xff
	.zero		1


	//   ....[91]....
        /*06a4*/ 	.word	0x000068a0
        /*06a8*/ 	.word	0x00000000
        /*06ac*/ 	.word	0x00000000
        /*06b0*/ 	.short	0x010a
        /*06b2*/ 	.byte	0xff
	.zero		1


	//   ....[92]....
        /*06b4*/ 	.word	0x00006900
        /*06b8*/ 	.word	0x00000000
        /*06bc*/ 	.word	0x00000000
        /*06c0*/ 	.short	0x010a
        /*06c2*/ 	.byte	0xff
	.zero		1


	//   ....[93]....
        /*06c4*/ 	.word	0x00006960
        /*06c8*/ 	.word	0x00000000
        /*06cc*/ 	.word	0x00000000
        /*06d0*/ 	.short	0x010a
        /*06d2*/ 	.byte	0xff
	.zero		1


	//   ....[94]....
        /*06d4*/ 	.word	0x000069b0
        /*06d8*/ 	.word	0x00000000
        /*06dc*/ 	.word	0x000000c0
        /*06e0*/ 	.short	0x010a
        /*06e2*/ 	.byte	0xff
	.zero		1


	//   ....[95]....
        /*06e4*/ 	.word	0x00006a10
        /*06e8*/ 	.word	0x00000000
        /*06ec*/ 	.word	0x00000070
        /*06f0*/ 	.short	0x010a
        /*06f2*/ 	.byte	0xff
	.zero		1


	//   ....[96]....
        /*06f4*/ 	.word	0x00006a60
        /*06f8*/ 	.word	0x00000000
        /*06fc*/ 	.word	0x00000060
        /*0700*/ 	.short	0x010a
        /*0702*/ 	.byte	0xff
	.zero		1


	//   ....[97]....
        /*0704*/ 	.word	0x00006ac0
        /*0708*/ 	.word	0x00000000
        /*070c*/ 	.word	0x00000070
        /*0710*/ 	.short	0x010a
        /*0712*/ 	.byte	0xff
	.zero		1


	//   ....[98]....
        /*0714*/ 	.word	0x00006b20
        /*0718*/ 	.word	0x00000004
        /*071c*/ 	.word	0x00000008
        /*0720*/ 	.short	0x010a
        /*0722*/ 	.byte	0xff
	.zero		1


	//   ....[99]....
        /*0724*/ 	.word	0x00006c00
        /*0728*/ 	.word	0x00000002
        /*072c*/ 	.word	0x00000008
        /*0730*/ 	.short	0x010a
        /*0732*/ 	.byte	0xff
	.zero		1


	//   ....[100]....
        /*0734*/ 	.word	0x00006c50
        /*0738*/ 	.word	0x00000000
        /*073c*/ 	.word	0x00000060
        /*0740*/ 	.short	0x010a
        /*0742*/ 	.byte	0xff
	.zero		1


	//   ....[101]....
        /*0744*/ 	.word	0x00006cb0
        /*0748*/ 	.word	0x00000000
        /*074c*/ 	.word	0x000000a0
        /*0750*/ 	.short	0x010a
        /*0752*/ 	.byte	0xff
	.zero		1


	//   ....[102]....
        /*0754*/ 	.word	0x00006d10
        /*0758*/ 	.word	0x00000000
        /*075c*/ 	.word	0x00000000
        /*0760*/ 	.short	0x010a
        /*0762*/ 	.byte	0xff
	.zero		1


	//   ....[103]....
        /*0764*/ 	.word	0x00006d70
        /*0768*/ 	.word	0x00000000
        /*076c*/ 	.word	0x00000000
        /*0770*/ 	.short	0x010a
        /*0772*/ 	.byte	0xff
	.zero		1


	//   ....[104]....
        /*0774*/ 	.word	0x00006dd0
        /*0778*/ 	.word	0x00000000
        /*077c*/ 	.word	0x00000000
        /*0780*/ 	.short	0x010a
        /*0782*/ 	.byte	0xff
	.zero		1


	//   ....[105]....
        /*0784*/ 	.word	0x00006e30
        /*0788*/ 	.word	0x00000000
        /*078c*/ 	.word	0x00000000
        /*0790*/ 	.short	0x010a
        /*0792*/ 	.byte	0xff
	.zero		1


	//   ....[106]....
        /*0794*/ 	.word	0x00006e90
        /*0798*/ 	.word	0x00000000
        /*079c*/ 	.word	0x000000e0
        /*07a0*/ 	.short	0x010a
        /*07a2*/ 	.byte	0xff
	.zero		1


	//   ....[107]....
        /*07a4*/ 	.word	0x00006ee0
        /*07a8*/ 	.word	0x00000000
        /*07ac*/ 	.word	0x00000060
        /*07b0*/ 	.short	0x010a
        /*07b2*/ 	.byte	0xff
	.zero		1


	//   ....[108]....
        /*07b4*/ 	.word	0x00006f40
        /*07b8*/ 	.word	0x00000000
        /*07bc*/ 	.word	0x00000058
        /*07c0*/ 	.short	0x010a
        /*07c2*/ 	.byte	0xff
	.zero		1


	//   ....[109]....
        /*07c4*/ 	.word	0x00006fa0
        /*07c8*/ 	.word	0x00000003
        /*07cc*/ 	.word	0x00000048
        /*07d0*/ 	.short	0x010a
        /*07d2*/ 	.byte	0xff
	.zero		1


	//   ....[110]....
        /*07d4*/ 	.word	0x00006ff0
        /*07d8*/ 	.word	0x00000000
        /*07dc*/ 	.word	0x00000060
        /*07e0*/ 	.short	0x010a
        /*07e2*/ 	.byte	0xff
	.zero		1


	//   ....[111]....
        /*07e4*/ 	.word	0x00007050
        /*07e8*/ 	.word	0x00000000
        /*07ec*/ 	.word	0x00000040
        /*07f0*/ 	.short	0x010a
        /*07f2*/ 	.byte	0xff
	.zero		1


	//   ....[112]....
        /*07f4*/ 	.word	0x000070a0
        /*07f8*/ 	.word	0x00000071
        /*07fc*/ 	.word	0x00000080
        /*0800*/ 	.short	0x010a
        /*0802*/ 	.byte	0xff
	.zero		1


	//----- nvinfo : EIATTR_NUM_MBARRIERS
	.align		4
.L_47:
        /*0804*/ 	.byte	0x03, 0x38
        /*0806*/ 	.short	0x001d


	//----- nvinfo : EIATTR_EXIT_INSTR_OFFSETS
	.align		4
        /*0808*/ 	.byte	0x04, 0x1c
        /*080a*/ 	.short	(.L_49 - .L_48)


	//   ....[0]....
.L_48:
        /*080c*/ 	.word	0x000027d0


	//   ....[1]....
        /*0810*/ 	.word	0x00002cd0


	//   ....[2]....
        /*0814*/ 	.word	0x00002d30


	//   ....[3]....
        /*0818*/ 	.word	0x00003f60


	//   ....[4]....
        /*081c*/ 	.word	0x00004a90


	//   ....[5]....
        /*0820*/ 	.word	0x00004ad0


	//   ....[6]....
        /*0824*/ 	.word	0x00006720


	//----- nvinfo : EIATTR_MAX_THREADS
	.align		4
.L_49:
        /*0828*/ 	.byte	0x04, 0x05
        /*082a*/ 	.short	(.L_51 - .L_50)
.L_50:
        /*082c*/ 	.word	0x00000100
        /*0830*/ 	.word	0x00000001
        /*0834*/ 	.word	0x00000001


	//----- nvinfo : EIATTR_CRS_STACK_SIZE
	.align		4
.L_51:
        /*0838*/ 	.byte	0x04, 0x1e
        /*083a*/ 	.short	(.L_53 - .L_52)
.L_52:
        /*083c*/ 	.word	0x00000000


	//----- nvinfo : EIATTR_CBANK_PARAM_SIZE
	.align		4
.L_53:
        /*0840*/ 	.byte	0x03, 0x19
        /*0842*/ 	.short	0x0800


	//----- nvinfo : EIATTR_PARAM_CBANK
	.align		4
        /*0844*/ 	.byte	0x04, 0x0a
        /*0846*/ 	.short	(.L_55 - .L_54)
	.align		4
.L_54:
        /*0848*/ 	.word	index@(.nv.constant0._ZN7cutlass13device_kernelINS_4gemm6kernel13GemmUniversalIN4cute5tupleIJiiiiEEENS1_10collective13CollectiveMmaINS1_35MainloopSm100TmaUmmaWarpSpecializedILi4ELi2ELi4ENS5_IJNS4_1CILi2EEENSA_ILi1EEESC_EEEEENS5_IJNSA_ILi128EEENSA_ILi64EEENSA_ILi32EEEEEENS_12float_e4m3_tENS5_IJlSC_lEEESJ_SK_NS4_8TiledMMAINS4_8MMA_AtomIJNS4_10MMA_TraitsINS4_25SM100_MMA_F8F6F4_2x1SM_SSEJSJ_SJ_fSF_SG_NS4_17integral_constantINS4_4UMMA5MajorELSR_0EEESS_NSP_INSQ_7ScaleInELST_0EEESU_EEEEEENS4_6LayoutINS5_IJSC_SC_SC_EEENS5_IJNSA_ILi0EEESZ_SZ_EEEEENS5_IJNS4_10UnderscoreES12_S12_EEEEENS4_18SM100_TMA_2SM_LOADENS4_14ComposedLayoutINS4_7SwizzleILi1ELi4ELi3EEENS4_18smem_ptr_flag_bitsILi8EEENSX_INS5_IJNSA_ILi8EEESH_EEENS5_IJSH_SC_EEEEEEEvNS4_8identityES15_S1F_vS1G_EENS_8epilogue10collective18CollectiveEpilogueINS1I_23Sm100TmaWarpSpecializedILi1ELi1ELi32ELb0ELb0EEEJNS5_IJSG_SG_SH_EEENS5_IJNSX_ISG_SC_EES1O_EEESJ_SK_SJ_SK_NS1I_6fusion15FusionCallbacksIS1M_NS1Q_17LinearCombinationISJ_fSJ_fLNS_15FloatRoundStyleE2EEES1N_S1P_JEEENS4_5SM1004TMEM4LOAD26SM100_TMEM_LOAD_32dp32b32xENS4_13SM90_TMA_LOADENS16_INS17_ILi2ELi4ELi3EEES1A_NSX_INS5_IJS1B_SG_EEENS5_IJSG_SC_EEEEEEENS4_39AutoVectorizingCopyWithAssumedAlignmentILi128EEENS4_14SM90_TMA_STOREES25_S27_S27_EEEvvEEEEvNT_6ParamsE)
        /*084c*/ 	.short	0x0380
        /*084e*/ 	.short	0x0800


	//----- nvinfo : EIATTR_SW_WAR
	.align		4
.L_55:
        /*0850*/ 	.byte	0x04, 0x36
        /*0852*/ 	.short	(.L_57 - .L_56)
.L_56:
        /*0854*/ 	.word	0x00000008
.L_57:


//--------------------- .nv.callgraph             --------------------------
	.section	.nv.callgraph,"",@"SHT_CUDA_CALLGRAPH"
	.align	4
	.sectionentsize	8
	.align		4
        /*0000*/ 	.word	0x00000000
	.align		4
        /*0004*/ 	.word	0xffffffff
	.align		4
        /*0008*/ 	.word	index@(_ZN7cutlass13device_kernelINS_4gemm6kernel13GemmUniversalIN4cute5tupleIJiiiiEEENS1_10collective13CollectiveMmaINS1_35MainloopSm100TmaUmmaWarpSpecializedILi4ELi2ELi4ENS5_IJNS4_1CILi2EEENSA_ILi1EEESC_EEEEENS5_IJNSA_ILi128EEENSA_ILi64EEENSA_ILi32EEEEEENS_12float_e4m3_tENS5_IJlSC_lEEESJ_SK_NS4_8TiledMMAINS4_8MMA_AtomIJNS4_10MMA_TraitsINS4_25SM100_MMA_F8F6F4_2x1SM_SSEJSJ_SJ_fSF_SG_NS4_17integral_constantINS4_4UMMA5MajorELSR_0EEESS_NSP_INSQ_7ScaleInELST_0EEESU_EEEEEENS4_6LayoutINS5_IJSC_SC_SC_EEENS5_IJNSA_ILi0EEESZ_SZ_EEEEENS5_IJNS4_10UnderscoreES12_S12_EEEEENS4_18SM100_TMA_2SM_LOADENS4_14ComposedLayoutINS4_7SwizzleILi1ELi4ELi3EEENS4_18smem_ptr_flag_bitsILi8EEENSX_INS5_IJNSA_ILi8EEESH_EEENS5_IJSH_SC_EEEEEEEvNS4_8identityES15_S1F_vS1G_EENS_8epilogue10collective18CollectiveEpilogueINS1I_23Sm100TmaWarpSpecializedILi1ELi1ELi32ELb0ELb0EEEJNS5_IJSG_SG_SH_EEENS5_IJNSX_ISG_SC_EES1O_EEESJ_SK_SJ_SK_NS1I_6fusion15FusionCallbacksIS1M_NS1Q_17LinearCombinationISJ_fSJ_fLNS_15FloatRoundStyleE2EEES1N_S1P_JEEENS4_5SM1004TMEM4LOAD26SM100_TMEM_LOAD_32dp32b32xENS4_13SM90_TMA_LOADENS16_INS17_ILi2ELi4ELi3EEES1A_NSX_INS5_IJS1B_SG_EEENS5_IJSG_SC_EEEEEEENS4_39AutoVectorizingCopyWithAssumedAlignmentILi128EEENS4_14SM90_TMA_STOREES25_S27_S27_EEEvvEEEEvNT_6ParamsE)
	.align		4
        /*000c*/ 	.word	index@(__assertfail)
	.align		4
        /*0010*/ 	.word	0x00000000
	.align		4
        /*0014*/ 	.word	0xfffffffe
	.align		4
        /*0018*/ 	.word	0x00000000
	.align		4
        /*001c*/ 	.word	0xfffffffd
	.align		4
        /*0020*/ 	.word	0x00000000
	.align		4
        /*0024*/ 	.word	0xfffffffc


//--------------------- .nv.constant4             --------------------------
	.section	.nv.constant4,"a",@progbits
	.align	8
	.align		8
.nv.constant4:
        /*0000*/ 	.dword	__assertfail
	.align		8
        /*0008*/ 	.dword	__unnamed_1
	.align		8
        /*0010*/ 	.dword	__unnamed_2
	.align		8
        /*0018*/ 	.dword	_ZN39_INTERNAL_928f3491_4_k_cu_c7f06182_86584cuda3std3__45__cpo5beginE
	.align		8
        /*0020*/ 	.dword	_ZN39_INTERNAL_928f3491_4_k_cu_c7f06182_86584cuda3std3__45__cpo3endE
	.align		8
        /*0028*/ 	.dword	_ZN39_INTERNAL_928f3491_4_k_cu_c7f06182_86584cuda3std3__45__cpo6cbeginE
	.align		8
        /*0030*/ 	.dword	_ZN39_INTERNAL_928f3491_4_k_cu_c7f06182_86584cuda3std3__45__cpo4cendE
	.align		8
        /*0038*/ 	.dword	_ZN39_INTERNAL_928f3491_4_k_cu_c7f06182_86584cuda3std3__441_GLOBAL__N__928f3491_4_k_cu_c7f06182_86586ignoreE
	.align		8
        /*0040*/ 	.dword	_ZN39_INTERNAL_928f3491_4_k_cu_c7f06182_86584cuda3std3__419piecewise_constructE
	.align		8
        /*0048*/ 	.dword	_ZN39_INTERNAL_928f3491_4_k_cu_c7f06182_86584cuda3std3__48in_placeE
	.align		8
        /*0050*/ 	.dword	_ZN39_INTERNAL_928f3491_4_k_cu_c7f06182_86584cuda3std6ranges3__45__cpo4swapE
	.align		8
        /*0058*/ 	.dword	_ZN39_INTERNAL_928f3491_4_k_cu_c7f06182_86584cuda3std6ranges3__45__cpo9iter_moveE
	.align		8
        /*0060*/ 	.dword	_ZN39_INTERNAL_928f3491_4_k_cu_c7f06182_86584cute7productE
	.align		8
        /*0068*/ 	.dword	_ZN39_INTERNAL_928f3491_4_k_cu_c7f06182_86584cute1_E
	.align		8
        /*0070*/ 	.dword	$str$25
	.align		8
        /*0078*/ 	.dword	$str$26
	.align		8
        /*0080*/ 	.dword	$str$27
	.align		8
        /*0088*/ 	.dword	$str$28


//--------------------- .text._ZN7cutlass13device_kernelINS_4gemm6kernel13GemmUniversalIN4cute5tupleIJiiiiEEENS1_10collective13CollectiveMmaINS1_35MainloopSm100TmaUmmaWarpSpecializedILi4ELi2ELi4ENS5_IJNS4_1CILi2EEENSA_ILi1EEESC_EEEEENS5_IJNSA_ILi128EEENSA_ILi64EEENSA_ILi32EEEEEENS_12float_e4m3_tENS5_IJlSC_lEEESJ_SK_NS4_8TiledMMAINS4_8MMA_AtomIJNS4_10MMA_TraitsINS4_25SM100_MMA_F8F6F4_2x1SM_SSEJSJ_SJ_fSF_SG_NS4_17integral_constantINS4_4UMMA5MajorELSR_0EEESS_NSP_INSQ_7ScaleInELST_0EEESU_EEEEEENS4_6LayoutINS5_IJSC_SC_SC_EEENS5_IJNSA_ILi0EEESZ_SZ_EEEEENS5_IJNS4_10UnderscoreES12_S12_EEEEENS4_18SM100_TMA_2SM_LOADENS4_14ComposedLayoutINS4_7SwizzleILi1ELi4ELi3EEENS4_18smem_ptr_flag_bitsILi8EEENSX_INS5_IJNSA_ILi8EEESH_EEENS5_IJSH_SC_EEEEEEEvNS4_8identityES15_S1F_vS1G_EENS_8epilogue10collective18CollectiveEpilogueINS1I_23Sm100TmaWarpSpecializedILi1ELi1ELi32ELb0ELb0EEEJNS5_IJSG_SG_SH_EEENS5_IJNSX_ISG_SC_EES1O_EEESJ_SK_SJ_SK_NS1I_6fusion15FusionCallbacksIS1M_NS1Q_17LinearCombinationISJ_fSJ_fLNS_15FloatRoundStyleE2EEES1N_S1P_JEEENS4_5SM1004TMEM4LOAD26SM100_TMEM_LOAD_32dp32b32xENS4_13SM90_TMA_LOADENS16_INS17_ILi2ELi4ELi3EEES1A_NSX_INS5_IJS1B_SG_EEENS5_IJSG_SC_EEEEEEENS4_39AutoVectorizingCopyWithAssumedAlignmentILi128EEENS4_14SM90_TMA_STOREES25_S27_S27_EEEvvEEEEvNT_6ParamsE --------------------------
	.section	.text._ZN7cutlass13device_kernelINS_4gemm6kernel13GemmUniversalIN4cute5tupleIJiiiiEEENS1_10collective13CollectiveMmaINS1_35MainloopSm100TmaUmmaWarpSpecializedILi4ELi2ELi4ENS5_IJNS4_1CILi2EEENSA_ILi1EEESC_EEEEENS5_IJNSA_ILi128EEENSA_ILi64EEENSA_ILi32EEEEEENS_12float_e4m3_tENS5_IJlSC_lEEESJ_SK_NS4_8TiledMMAINS4_8MMA_AtomIJNS4_10MMA_TraitsINS4_25SM100_MMA_F8F6F4_2x1SM_SSEJSJ_SJ_fSF_SG_NS4_17integral_constantINS4_4UMMA5MajorELSR_0EEESS_NSP_INSQ_7ScaleInELST_0EEESU_EEEEEENS4_6LayoutINS5_IJSC_SC_SC_EEENS5_IJNSA_ILi0EEESZ_SZ_EEEEENS5_IJNS4_10UnderscoreES12_S12_EEEEENS4_18SM100_TMA_2SM_LOADENS4_14ComposedLayoutINS4_7SwizzleILi1ELi4ELi3EEENS4_18smem_ptr_flag_bitsILi8EEENSX_INS5_IJNSA_ILi8EEESH_EEENS5_IJSH_SC_EEEEEEEvNS4_8identityES15_S1F_vS1G_EENS_8epilogue10collective18CollectiveEpilogueINS1I_23Sm100TmaWarpSpecializedILi1ELi1ELi32ELb0ELb0EEEJNS5_IJSG_SG_SH_EEENS5_IJNSX_ISG_SC_EES1O_EEESJ_SK_SJ_SK_NS1I_6fusion15FusionCallbacksIS1M_NS1Q_17LinearCombinationISJ_fSJ_fLNS_15FloatRoundStyleE2EEES1N_S1P_JEEENS4_5SM1004TMEM4LOAD26SM100_TMEM_LOAD_32dp32b32xENS4_13SM90_TMA_LOADENS16_INS17_ILi2ELi4ELi3EEES1A_NSX_INS5_IJS1B_SG_EEENS5_IJSG_SC_EEEEEEENS4_39AutoVectorizingCopyWithAssumedAlignmentILi128EEENS4_14SM90_TMA_STOREES25_S27_S27_EEEvvEEEEvNT_6ParamsE,"ax",@progbits
	.align	128
.text._ZN7cutlass13device_kernelINS_4gemm6kernel13GemmUniversalIN4cute5tupleIJiiiiEEENS1_10collective13CollectiveMmaINS1_35MainloopSm100TmaUmmaWarpSpecializedILi4ELi2ELi4ENS5_IJNS4_1CILi2EEENSA_ILi1EEESC_EEEEENS5_IJNSA_ILi128EEENSA_ILi64EEENSA_ILi32EEEEEENS_12float_e4m3_tENS5_IJlSC_lEEESJ_SK_NS4_8TiledMMAINS4_8MMA_AtomIJNS4_10MMA_TraitsINS4_25SM100_MMA_F8F6F4_2x1SM_SSEJSJ_SJ_fSF_SG_NS4_17integral_constantINS4_4UMMA5MajorELSR_0EEESS_NSP_INSQ_7ScaleInELST_0EEESU_EEEEEENS4_6LayoutINS5_IJSC_SC_SC_EEENS5_IJNSA_ILi0EEESZ_SZ_EEEEENS5_IJNS4_10UnderscoreES12_S12_EEEEENS4_18SM100_TMA_2SM_LOADENS4_14ComposedLayoutINS4_7SwizzleILi1ELi4ELi3EEENS4_18smem_ptr_flag_bitsILi8EEENSX_INS5_IJNSA_ILi8EEESH_EEENS5_IJSH_SC_EEEEEEEvNS4_8identityES15_S1F_vS1G_EENS_8epilogue10collective18CollectiveEpilogueINS1I_23Sm100TmaWarpSpecializedILi1ELi1ELi32ELb0ELb0EEEJNS5_IJSG_SG_SH_EEENS5_IJNSX_ISG_SC_EES1O_EEESJ_SK_SJ_SK_NS1I_6fusion15FusionCallbacksIS1M_NS1Q_17LinearCombinationISJ_fSJ_fLNS_15FloatRoundStyleE2EEES1N_S1P_JEEENS4_5SM1004TMEM4LOAD26SM100_TMEM_LOAD_32dp32b32xENS4_13SM90_TMA_LOADENS16_INS17_ILi2ELi4ELi3EEES1A_NSX_INS5_IJS1B_SG_EEENS5_IJSG_SC_EEEEEEENS4_39AutoVectorizingCopyWithAssumedAlignmentILi128EEENS4_14SM90_TMA_STOREES25_S27_S27_EEEvvEEEEvNT_6ParamsE:
        .type           _ZN7cutlass13device_kernelINS_4gemm6kernel13GemmUniversalIN4cute5tupleIJiiiiEEENS1_10collective13CollectiveMmaINS1_35MainloopSm100TmaUmmaWarpSpecializedILi4ELi2ELi4ENS5_IJNS4_1CILi2EEENSA_ILi1EEESC_EEEEENS5_IJNSA_ILi128EEENSA_ILi64EEENSA_ILi32EEEEEENS_12float_e4m3_tENS5_IJlSC_lEEESJ_SK_NS4_8TiledMMAINS4_8MMA_AtomIJNS4_10MMA_TraitsINS4_25SM100_MMA_F8F6F4_2x1SM_SSEJSJ_SJ_fSF_SG_NS4_17integral_constantINS4_4UMMA5MajorELSR_0EEESS_NSP_INSQ_7ScaleInELST_0EEESU_EEEEEENS4_6LayoutINS5_IJSC_SC_SC_EEENS5_IJNSA_ILi0EEESZ_SZ_EEEEENS5_IJNS4_10UnderscoreES12_S12_EEEEENS4_18SM100_TMA_2SM_LOADENS4_14ComposedLayoutINS4_7SwizzleILi1ELi4ELi3EEENS4_18smem_ptr_flag_bitsILi8EEENSX_INS5_IJNSA_ILi8EEESH_EEENS5_IJSH_SC_EEEEEEEvNS4_8identityES15_S1F_vS1G_EENS_8epilogue10collective18CollectiveEpilogueINS1I_23Sm100TmaWarpSpecializedILi1ELi1ELi32ELb0ELb0EEEJNS5_IJSG_SG_SH_EEENS5_IJNSX_ISG_SC_EES1O_EEESJ_SK_SJ_SK_NS1I_6fusion15FusionCallbacksIS1M_NS1Q_17LinearCombinationISJ_fSJ_fLNS_15FloatRoundStyleE2EEES1N_S1P_JEEENS4_5SM1004TMEM4LOAD26SM100_TMEM_LOAD_32dp32b32xENS4_13SM90_TMA_LOADENS16_INS17_ILi2ELi4ELi3EEES1A_NSX_INS5_IJS1B_SG_EEENS5_IJSG_SC_EEEEEEENS4_39AutoVectorizingCopyWithAssumedAlignmentILi128EEENS4_14SM90_TMA_STOREES25_S27_S27_EEEvvEEEEvNT_6ParamsE,@function
        .size           _ZN7cutlass13device_kernelINS_4gemm6kernel13GemmUniversalIN4cute5tupleIJiiiiEEENS1_10collective13CollectiveMmaINS1_35MainloopSm100TmaUmmaWarpSpecializedILi4ELi2ELi4ENS5_IJNS4_1CILi2EEENSA_ILi1EEESC_EEEEENS5_IJNSA_ILi128EEENSA_ILi64EEENSA_ILi32EEEEEENS_12float_e4m3_tENS5_IJlSC_lEEESJ_SK_NS4_8TiledMMAINS4_8MMA_AtomIJNS4_10MMA_TraitsINS4_25SM100_MMA_F8F6F4_2x1SM_SSEJSJ_SJ_fSF_SG_NS4_17integral_constantINS4_4UMMA5MajorELSR_0EEESS_NSP_INSQ_7ScaleInELST_0EEESU_EEEEEENS4_6LayoutINS5_IJSC_SC_SC_EEENS5_IJNSA_ILi0EEESZ_SZ_EEEEENS5_IJNS4_10UnderscoreES12_S12_EEEEENS4_18SM100_TMA_2SM_LOADENS4_14ComposedLayoutINS4_7SwizzleILi1ELi4ELi3EEENS4_18smem_ptr_flag_bitsILi8EEENSX_INS5_IJNSA_ILi8EEESH_EEENS5_IJSH_SC_EEEEEEEvNS4_8identityES15_S1F_vS1G_EENS_8epilogue10collective18CollectiveEpilogueINS1I_23Sm100TmaWarpSpecializedILi1ELi1ELi32ELb0ELb0EEEJNS5_IJSG_SG_SH_EEENS5_IJNSX_ISG_SC_EES1O_EEESJ_SK_SJ_SK_NS1I_6fusion15FusionCallbacksIS1M_NS1Q_17LinearCombinationISJ_fSJ_fLNS_15FloatRoundStyleE2EEES1N_S1P_JEEENS4_5SM1004TMEM4LOAD26SM100_TMEM_LOAD_32dp32b32xENS4_13SM90_TMA_LOADENS16_INS17_ILi2ELi4ELi3EEES1A_NSX_INS5_IJS1B_SG_EEENS5_IJSG_SC_EEEEEEENS4_39AutoVectorizingCopyWithAssumedAlignmentILi128EEENS4_14SM90_TMA_STOREES25_S27_S27_EEEvvEEEEvNT_6ParamsE,(.L_x_149 - _ZN7cutlass13device_kernelINS_4gemm6kernel13GemmUniversalIN4cute5tupleIJiiiiEEENS1_10collective13CollectiveMmaINS1_35MainloopSm100TmaUmmaWarpSpecializedILi4ELi2ELi4ENS5_IJNS4_1CILi2EEENSA_ILi1EEESC_EEEEENS5_IJNSA_ILi128EEENSA_ILi64EEENSA_ILi32EEEEEENS_12float_e4m3_tENS5_IJlSC_lEEESJ_SK_NS4_8TiledMMAINS4_8MMA_AtomIJNS4_10MMA_TraitsINS4_25SM100_MMA_F8F6F4_2x1SM_SSEJSJ_SJ_fSF_SG_NS4_17integral_constantINS4_4UMMA5MajorELSR_0EEESS_NSP_INSQ_7ScaleInELST_0EEESU_EEEEEENS4_6LayoutINS5_IJSC_SC_SC_EEENS5_IJNSA_ILi0EEESZ_SZ_EEEEENS5_IJNS4_10UnderscoreES12_S12_EEEEENS4_18SM100_TMA_2SM_LOADENS4_14ComposedLayoutINS4_7SwizzleILi1ELi4ELi3EEENS4_18smem_ptr_flag_bitsILi8EEENSX_INS5_IJNSA_ILi8EEESH_EEENS5_IJSH_SC_EEEEEEEvNS4_8identityES15_S1F_vS1G_EENS_8epilogue10collective18CollectiveEpilogueINS1I_23Sm100TmaWarpSpecializedILi1ELi1ELi32ELb0ELb0EEEJNS5_IJSG_SG_SH_EEENS5_IJNSX_ISG_SC_EES1O_EEESJ_SK_SJ_SK_NS1I_6fusion15FusionCallbacksIS1M_NS1Q_17LinearCombinationISJ_fSJ_fLNS_15FloatRoundStyleE2EEES1N_S1P_JEEENS4_5SM1004TMEM4LOAD26SM100_TMEM_LOAD_32dp32b32xENS4_13SM90_TMA_LOADENS16_INS17_ILi2ELi4ELi3EEES1A_NSX_INS5_IJS1B_SG_EEENS5_IJSG_SC_EEEEEEENS4_39AutoVectorizingCopyWithAssumedAlignmentILi128EEENS4_14SM90_TMA_STOREES25_S27_S27_EEEvvEEEEvNT_6ParamsE)
        .other          _ZN7cutlass13device_kernelINS_4gemm6kernel13GemmUniversalIN4cute5tupleIJiiiiEEENS1_10collective13CollectiveMmaINS1_35MainloopSm100TmaUmmaWarpSpecializedILi4ELi2ELi4ENS5_IJNS4_1CILi2EEENSA_ILi1EEESC_EEEEENS5_IJNSA_ILi128EEENSA_ILi64EEENSA_ILi32EEEEEENS_12float_e4m3_tENS5_IJlSC_lEEESJ_SK_NS4_8TiledMMAINS4_8MMA_AtomIJNS4_10MMA_TraitsINS4_25SM100_MMA_F8F6F4_2x1SM_SSEJSJ_SJ_fSF_SG_NS4_17integral_constantINS4_4UMMA5MajorELSR_0EEESS_NSP_INSQ_7ScaleInELST_0EEESU_EEEEEENS4_6LayoutINS5_IJSC_SC_SC_EEENS5_IJNSA_ILi0EEESZ_SZ_EEEEENS5_IJNS4_10UnderscoreES12_S12_EEEEENS4_18SM100_TMA_2SM_LOADENS4_14ComposedLayoutINS4_7SwizzleILi1ELi4ELi3EEENS4_18smem_ptr_flag_bitsILi8EEENSX_INS5_IJNSA_ILi8EEESH_EEENS5_IJSH_SC_EEEEEEEvNS4_8identityES15_S1F_vS1G_EENS_8epilogue10collective18CollectiveEpilogueINS1I_23Sm100TmaWarpSpecializedILi1ELi1ELi32ELb0ELb0EEEJNS5_IJSG_SG_SH_EEENS5_IJNSX_ISG_SC_EES1O_EEESJ_SK_SJ_SK_NS1I_6fusion15FusionCallbacksIS1M_NS1Q_17LinearCombinationISJ_fSJ_fLNS_15FloatRoundStyleE2EEES1N_S1P_JEEENS4_5SM1004TMEM4LOAD26SM100_TMEM_LOAD_32dp32b32xENS4_13SM90_TMA_LOADENS16_INS17_ILi2ELi4ELi3EEES1A_NSX_INS5_IJS1B_SG_EEENS5_IJSG_SC_EEEEEEENS4_39AutoVectorizingCopyWithAssumedAlignmentILi128EEENS4_14SM90_TMA_STOREES25_S27_S27_EEEvvEEEEvNT_6ParamsE,@"STO_CUDA_ENTRY STV_DEFAULT"
_ZN7cutlass13device_kernelINS_4gemm6kernel13GemmUniversalIN4cute5tupleIJiiiiEEENS1_10collective13CollectiveMmaINS1_35MainloopSm100TmaUmmaWarpSpecializedILi4ELi2ELi4ENS5_IJNS4_1CILi2EEENSA_ILi1EEESC_EEEEENS5_IJNSA_ILi128EEENSA_ILi64EEENSA_ILi32EEEEEENS_12float_e4m3_tENS5_IJlSC_lEEESJ_SK_NS4_8TiledMMAINS4_8MMA_AtomIJNS4_10MMA_TraitsINS4_25SM100_MMA_F8F6F4_2x1SM_SSEJSJ_SJ_fSF_SG_NS4_17integral_constantINS4_4UMMA5MajorELSR_0EEESS_NSP_INSQ_7ScaleInELST_0EEESU_EEEEEENS4_6LayoutINS5_IJSC_SC_SC_EEENS5_IJNSA_ILi0EEESZ_SZ_EEEEENS5_IJNS4_10UnderscoreES12_S12_EEEEENS4_18SM100_TMA_2SM_LOADENS4_14ComposedLayoutINS4_7SwizzleILi1ELi4ELi3EEENS4_18smem_ptr_flag_bitsILi8EEENSX_INS5_IJNSA_ILi8EEESH_EEENS5_IJSH_SC_EEEEEEEvNS4_8identityES15_S1F_vS1G_EENS_8epilogue10collective18CollectiveEpilogueINS1I_23Sm100TmaWarpSpecializedILi1ELi1ELi32ELb0ELb0EEEJNS5_IJSG_SG_SH_EEENS5_IJNSX_ISG_SC_EES1O_EEESJ_SK_SJ_SK_NS1I_6fusion15FusionCallbacksIS1M_NS1Q_17LinearCombinationISJ_fSJ_fLNS_15FloatRoundStyleE2EEES1N_S1P_JEEENS4_5SM1004TMEM4LOAD26SM100_TMEM_LOAD_32dp32b32xENS4_13SM90_TMA_LOADENS16_INS17_ILi2ELi4ELi3EEES1A_NSX_INS5_IJS1B_SG_EEENS5_IJSG_SC_EEEEEEENS4_39AutoVectorizingCopyWithAssumedAlignmentILi128EEENS4_14SM90_TMA_STOREES25_S27_S27_EEEvvEEEEvNT_6ParamsE:
[----:B------:R-:W1:Y:S01]  /*0000*/  LDC R1, c[0x0][0x37c] ;  /* 0x0000df00ff017b82 */ /* 0x000e620000000800 */
[----:B------:R-:W2:Y:S01]  /*0010*/  S2R R103, SR_TID.X ;  /* 0x0000000000677919 */ /* 0x000ea20000002100 */
[----:B------:R-:W3:Y:S06]  /*0020*/  LDCU.64 UR6, c[0x0][0x890] ;  /* 0x00011200ff0677ac */ /* 0x000eec0008000a00 */
[----:B------:R-:W4:Y:S01]  /*0030*/  S2UR UR37, SR_CgaCtaId ;  /* 0x00000000002579c3 */ /* 0x000f220000008800 */
[----:B------:R-:W-:Y:S02]  /*0040*/  PRMT R95, RZ, 0x7610, R95 ;  /* 0x00007610ff5f7816 */ /* 0x000fe4000000005f */
[----:B------:R-:W-:Y:S01]  /*0050*/  ELECT P1, URZ, PT ;  /* 0x0000000000ff782f */ /* 0x000fe20003820000 */
[----:B------:R-:W1:Y:S01]  /*0060*/  LDCU.64 UR40, c[0x0][0x358] ;  /* 0x00006b00ff2877ac */ /* 0x000e620008000a00 */
[----:B---3--:R-:W-:-:S04]  /*0070*/  UISETP.NE.U32.AND UP0, UPT, UR6, URZ, UPT ;  /* 0x000000ff0600728c */ /* 0x008fc8000bf05070 */
[----:B------:R-:W-:Y:S02]  /*0080*/  UISETP.NE.AND.EX UP0, UPT, UR7, URZ, UPT, UP0 ;  /* 0x000000ff0700728c */ /* 0x000fe4000bf05300 */
[----:B----4-:R-:W-:Y:S02]  /*0090*/  ULOP3.LUT UR5, UR37, 0x1, URZ, 0xc0, !UPT ;  /* 0x0000000125057892 */ /* 0x010fe4000f8ec0ff */
[----:B------:R-:W-:Y:S01]  /*00a0*/  ULOP3.LUT UR4, UR37, 0x1, URZ, 0x3c, !UPT ;  /* 0x0000000125047892 */ /* 0x000fe2000f8e3cff */
[----:B--2---:R-:W-:-:S05]  /*00b0*/  SHF.R.U32.HI R106, RZ, 0x5, R103 ;  /* 0x00000005ff6a7819 */ /* 0x004fca0000011667 */
[----:B------:R-:W2:Y:S02]  /*00c0*/  SHFL.IDX PT, R0, R106, RZ, 0x1f ;  /* 0x00001fff6a007589 */ /* 0x000ea400000e0000 */
[----:B--2---:R-:W-:Y:S01]  /*00d0*/  R2UR UR10, R0 ;  /* 0x00000000000a72ca */ /* 0x004fe200000e0000 */
[----:B-1----:R-:W-:-:S14]  /*00e0*/  BRA.U UP0, `(.L_x_0) ;  /* 0x00000001002c7547 */ /* 0x002fdc000b800000 */
[----:B------:R-:W1:Y:S02]  /*00f0*/  LDCU.64 UR8, c[0x0][0x888] ;  /* 0x00011100ff0877ac */ /* 0x000e640008000a00 */
[----:B-1----:R-:W-:-:S04]  /*0100*/  UISETP.NE.U32.AND UP0, UPT, UR8, URZ, UPT ;  /* 0x000000ff0800728c */ /* 0x002fc8000bf05070 */
[----:B------:R-:W-:-:S09]  /*0110*/  UISETP.NE.AND.EX UP0, UPT, UR9, URZ, UPT, UP0 ;  /* 0x000000ff0900728c */ /* 0x000fd2000bf05300 */
[----:B------:R-:W-:Y:S05]  /*0120*/  BRA.U !UP0, `(.L_x_1) ;  /* 0x0000000108107547 */ /* 0x000fea000b800000 */
[----:B------:R-:W1:Y:S02]  /*0130*/  LDC.64 R2, c[0x0][0x888] ;  /* 0x00022200ff027b82 */ /* 0x000e640000000a00 */
[----:B-1----:R1:W5:Y:S01]  /*0140*/  LDG.E R49, desc[UR40][R2.64] ;  /* 0x0000002802317981 */ /* 0x002362000c1e1900 */
[----:B------:R-:W-:Y:S01]  /*0150*/  HFMA2 R95, -RZ, RZ, 0, 5.9604644775390625e-08 ;  /* 0x00000001ff5f7431 */ /* 0x000fe200000001ff */
[----:B------:R-:W-:Y:S05]  /*0160*/  BRA `(.L_x_0) ;  /* 0x00000000000c7947 */ /* 0x000fea0003800000 */
.L_x_1:
[----:B------:R-:W1:Y:S01]  /*0170*/  LDCU UR8, c[0x0][0x880] ;  /* 0x00011000ff0877ac */ /* 0x000e620008000800 */
[----:B------:R-:W-:Y:S01]  /*0180*/  HFMA2 R95, -RZ, RZ, 0, 5.9604644775390625e-08 ;  /* 0x00000001ff5f7431 */ /* 0x000fe200000001ff */
[----:B-1----:R-:W-:-:S07]  /*0190*/  MOV R49, UR8 ;  /* 0x0000000800317c02 */ /* 0x002fce0008000f00 */
.L_x_0:
[----:B------:R-:W2:Y:S02]  /*01a0*/  LDCU.64 UR8, c[0x0][0x8b0] ;  /* 0x00011600ff0877ac */ /* 0x000ea40008000a00 */
[----:B--2---:R-:W-:-:S04]  /*01b0*/  UISETP.NE.U32.AND UP0, UPT, UR8, URZ, UPT ;  /* 0x000000ff0800728c */ /* 0x004fc8000bf05070 */
[----:B------:R-:W-:-:S09]  /*01c0*/  UISETP.NE.AND.EX UP0, UPT, UR9, URZ, UPT, UP0 ;  /* 0x000000ff0900728c */ /* 0x000fd2000bf05300 */
[----:B------:R-:W-:Y:S05]  /*01d0*/  BRA.U UP0, `(.L_x_2) ;  /* 0x0000000100247547 */ /* 0x000fea000b800000 */
[----:B------:R-:W2:Y:S02]  /*01e0*/  LDCU.64 UR8, c[0x0][0x8a8] ;  /* 0x00011500ff0877ac */ /* 0x000ea40008000a00 */
[----:B--2---:R-:W-:-:S04]  /*01f0*/  UISETP.NE.U32.AND UP0, UPT, UR8, URZ, UPT ;  /* 0x000000ff0800728c */ /* 0x004fc8000bf05070 */
[----:B------:R-:W-:-:S09]  /*0200*/  UISETP.NE.AND.EX UP0, UPT, UR9, URZ, UPT, UP0 ;  /* 0x000000ff0900728c */ /* 0x000fd2000bf05300 */
[----:B------:R-:W-:Y:S05]  /*0210*/  BRA.U !UP0, `(.L_x_3) ;  /* 0x00000001080c7547 */ /* 0x000fea000b800000 */
[----:B------:R-:W2:Y:S02]  /*0220*/  LDC.64 R46, c[0x0][0x8a8] ;  /* 0x00022a00ff2e7b82 */ /* 0x000ea40000000a00 */
[----:B--2---:R2:W5:Y:S01]  /*0230*/  LDG.E R46, desc[UR40][R46.64] ;  /* 0x000000282e2e7981 */ /* 0x004562000c1e1900 */
[----:B------:R-:W-:Y:S05]  /*0240*/  BRA `(.L_x_2) ;  /* 0x0000000000087947 */ /* 0x000fea0003800000 */
.L_x_3:
[----:B------:R-:W2:Y:S02]  /*0250*/  LDCU UR8, c[0x0][0x8a0] ;  /* 0x00011400ff0877ac */ /* 0x000ea40008000800 */
[----:B--2---:R-:W-:Y:S02]  /*0260*/  MOV R46, UR8 ;  /* 0x00000008002e7c02 */ /* 0x004fe40008000f00 */
.L_x_2:
[----:B------:R-:W-:Y:S01]  /*0270*/  IMAD.U32 R0, RZ, RZ, UR10 ;  /* 0x0000000aff007e24 */ /* 0x000fe2000f8e00ff */
[----:B------:R-:W-:Y:S04]  /*0280*/  BSSY.RECONVERGENT B0, `(.L_x_4) ;  /* 0x000000c000007945 */ /* 0x000fe80003800200 */
[C---:B------:R-:W-:Y:S02]  /*0290*/  ISETP.NE.OR P2, PT, R0.reuse, 0x1, !P1 ;  /* 0x000000010000780c */ /* 0x040fe40004f45670 */
[----:B------:R-:W-:-:S11]  /*02a0*/  ISETP.NE.OR P0, PT, R0, 0x3, !P1 ;  /* 0x000000030000780c */ /* 0x000fd60004f05670 */
[----:B------:R-:W-:Y:S05]  /*02b0*/  @P2 BRA `(.L_x_5) ;  /* 0x0000000000202947 */ /* 0x000fea0003800000 */
[----:B------:R-:W3:Y:S02]  /*02c0*/  LDCU.64 UR8, c[0x0][0x348] ;  /* 0x00006900ff0877ac */ /* 0x000ee40008000a00 */
[----:B---3--:R-:W-:Y:S02]  /*02d0*/  UIADD3 UR12, UP1, UPT, UR8, 0x80, URZ ;  /* 0x00000080080c7890 */ /* 0x008fe4000ff3e0ff */
[----:B------:R-:W-:Y:S02]  /*02e0*/  UIADD3 UR8, UP0, UPT, UR8, 0x180, URZ ;  /* 0x0000018008087890 */ /* 0x000fe4000ff1e0ff */
[----:B------:R-:W-:Y:S02]  /*02f0*/  UIADD3.X UR13, UPT, UPT, URZ, UR9, URZ, UP1, !UPT ;  /* 0x00000009ff0d7290 */ /* 0x000fe40008ffe4ff */
[----:B------:R-:W-:-:S07]  /*0300*/  UIADD3.X UR9, UPT, UPT, URZ, UR9, URZ, UP0, !UPT ;  /* 0x00000009ff097290 */ /* 0x000fce00087fe4ff */
[----:B------:R3:W-:Y:S02]  /*0310*/  UTMACCTL.PF [UR12] ;  /* 0x000000000c0079b9 */ /* 0x0007e40008040000 */
[----:B------:R3:W-:Y:S02]  /*0320*/  UTMACCTL.PF [UR8] ;  /* 0x00000000080079b9 */ /* 0x0007e40008040000 */
[----:B---3--:R-:W-:Y:S01]  /*0330*/  NOP ;  /* 0x0000000000007918 */ /* 0x008fe20000000000 */
.L_x_5:
[----:B------:R-:W-:Y:S05]  /*0340*/  BSYNC.RECONVERGENT B0 ;  /* 0x0000000000007941 */ /* 0x000fea0003800200 */
.L_x_4:
[----:B------:R-:W-:Y:S04]  /*0350*/  BSSY.RECONVERGENT B0, `(.L_x_6) ;  /* 0x000000a000007945 */ /* 0x000fe80003800200 */
        /* <DEDUP_REMOVED lines=9> */
.L_x_7:
[----:B------:R-:W-:Y:S05]  /*03f0*/  BSYNC.RECONVERGENT B0 ;  /* 0x0000000000007941 */ /* 0x000fea0003800200 */
.L_x_6:
[----:B------:R-:W3:Y:S01]  /*0400*/  LDCU.64 UR8, c[0x0][0x888] ;  /* 0x00011100ff0877ac */ /* 0x000ee20008000a00 */
[----:B------:R-:W-:Y:S02]  /*0410*/  UISETP.EQ.U32.AND UP1, UPT, UR6, URZ, UPT ;  /* 0x000000ff0600728c */ /* 0x000fe4000bf22070 */
[----:B------:R-:W-:Y:S02]  /*0420*/  UPLOP3.LUT UP5, UPT, UPT, UPT, UPT, 0x80, 0x8 ;  /* 0x000000000008789c */ /* 0x000fe40003faf070 */
[----:B---3--:R-:W-:-:S04]  /*0430*/  UISETP.NE.U32.AND UP0, UPT, UR8, URZ, UPT ;  /* 0x000000ff0800728c */ /* 0x008fc8000bf05070 */
[----:B------:R-:W-:-:S04]  /*0440*/  UISETP.NE.AND.EX UP0, UPT, UR9, URZ, UPT, UP0 ;  /* 0x000000ff0900728c */ /* 0x000fc8000bf05300 */
[----:B------:R-:W-:-:S04]  /*0450*/  UISETP.EQ.OR.EX UP2, UPT, UR7, URZ, !UP0, UP1 ;  /* 0x000000ff0700728c */ /* 0x000fc8000c742710 */
[----:B------:R-:W-:-:S05]  /*0460*/  UP2UR UR44, UPR, URZ, 0x4 ;  /* 0x00000004ff2c7883 */ /* 0x000fca0008000000 */
[----:B------:R-:W-:Y:S07]  /*0470*/  BRA.U !UP2, `(.L_x_8) ;  /* 0x000000010a207547 */ /* 0x000fee000b800000 */
[----:B------:R-:W-:Y:S01]  /*0480*/  UISETP.NE.U32.AND UP2, UPT, UR6, URZ, UPT ;  /* 0x000000ff0600728c */ /* 0x000fe2000bf45070 */
[----:B-----5:R-:W-:Y:S01]  /*0490*/  FSETP.NEU.AND P0, PT, R49, RZ, PT ;  /* 0x000000ff3100720b */ /* 0x020fe20003f0d000 */
[----:B------:R-:W-:Y:S02]  /*04a0*/  USEL UR6, URZ, 0xffffffff, UP0 ;  /* 0xffffffffff067887 */ /* 0x000fe40008000000 */
[----:B------:R-:W-:-:S10]  /*04b0*/  UISETP.NE.AND.EX UP2, UPT, UR7, URZ, UPT, UP2 ;  /* 0x000000ff0700728c */ /* 0x000fd4000bf45320 */
[----:B------:R-:W-:Y:S01]  /*04c0*/  VOTEU.ANY UP1, P0 ;  /* 0x0000000000ff7886 */ /* 0x000fe20000020100 */
[----:B------:R-:W-:-:S04]  /*04d0*/  @!UP2 USEL UR6, URZ, 0xffffffff, UP1 ;  /* 0xffffffffff06a887 */ /* 0x000fc80008800000 */
[----:B------:R-:W-:-:S04]  /*04e0*/  ULOP3.LUT UR6, UR6, 0x1, URZ, 0xc0, !UPT ;  /* 0x0000000106067892 */ /* 0x000fc8000f8ec0ff */
[----:B------:R-:W-:-:S11]  /*04f0*/  UISETP.NE.U32.AND UP5, UPT, UR6, 0x1, UPT ;  /* 0x000000010600788c */ /* 0x000fd6000bfa5070 */
.L_x_8:
[----:B------:R-:W3:Y:S01]  /*0500*/  SHFL.IDX PT, R0, R106, RZ, 0x1f ;  /* 0x00001fff6a007589 */ /* 0x000ee200000e0000 */
[----:B------:R-:W-:-:S04]  /*0510*/  UISETP.NE.AND UP1, UPT, UR10, 0x2, UPT ;  /* 0x000000020a00788c */ /* 0x000fc8000bf25270 */
[----:B------:R-:W-:Y:S02]  /*0520*/  UISETP.EQ.AND UP2, UPT, UR5, URZ, !UP1 ;  /* 0x000000ff0500728c */ /* 0x000fe4000cf42270 */
[----:B------:R-:W-:-:S04]  /*0530*/  USEL UR7, URZ, 0x1, UP1 ;  /* 0x00000001ff077887 */ /* 0x000fc80008800000 */
[----:B------:R-:W-:Y:S02]  /*0540*/  PLOP3.LUT P5, PT, P1, PT, UP2, 0x80, 0x8 ;  /* 0x000000000008781c */ /* 0x000fe40000faf028 */
[----:B---3--:R-:W-:-:S13]  /*0550*/  ISETP.NE.AND P0, PT, R0, RZ, PT ;  /* 0x000000ff0000720c */ /* 0x008fda0003f05270 */
[----:B------:R-:W-:Y:S05]  /*0560*/  @P0 BRA `(.L_x_9) ;  /* 0x0000000000440947 */ /* 0x000fea0003800000 */
[----:B------:R-:W-:Y:S01]  /*0570*/  UMOV UR8, 0x400 ;  /* 0x0000040000087882 */ /* 0x000fe20000000000 */
[----:B------:R-:W-:Y:S01]  /*0580*/  UMOV UR6, 0x1 ;  /* 0x0000000100067882 */ /* 0x000fe20000000000 */
[----:B------:R-:W-:Y:S02]  /*0590*/  ULEA UR8, UR37, UR8, 0x18 ;  /* 0x0000000825087291 */ /* 0x000fe4000f8ec0ff */
[----:B------:R-:W-:-:S04]  /*05a0*/  UIADD3 UR12, UPT, UPT, -UR6, 0x100000, URZ ;  /* 0x00100000060c7890 */ /* 0x000fc8000fffe1ff */
[----:B------:R-:W-:Y:S02]  /*05b0*/  USHF.L.U32 UR13, UR12, 0xb, URZ ;  /* 0x0000000b0c0d7899 */ /* 0x000fe400080006ff */
[----:B------:R-:W-:Y:S01]  /*05c0*/  USHF.L.U32 UR12, UR12, 0x1, URZ ;  /* 0x000000010c0c7899 */ /* 0x000fe200080006ff */
[----:B------:R-:W-:Y:S01]  /*05d0*/  ELECT P0, URZ, PT ;  /* 0x0000000000ff782f */ /* 0x000fe20003800000 */
[----:B------:R-:W3:Y:S10]  /*05e0*/  FENCE.VIEW.ASYNC.S ;  /* 0x00000000000073c6 */ /* 0x000ef40000000000 */
[----:B---3--:R3:W4:Y:S01]  /*05f0*/  SYNCS.EXCH.64 URZ, [UR8], UR12 ;  /* 0x0000000c08ff75b2 */ /* 0x0087220008000100 */
[----:B------:R3:W1:Y:S01]  /*0600*/  SYNCS.EXCH.64 URZ, [UR8+0x20], UR12 ;  /* 0x0000200c08ff75b2 */ /* 0x0006620008000100 */
[----:B------:R3:W1:Y:S01]  /*0610*/  SYNCS.EXCH.64 URZ, [UR8+0x8], UR12 ;  /* 0x0000080c08ff75b2 */ /* 0x0006620008000100 */
[----:B------:R3:W1:Y:S01]  /*0620*/  SYNCS.EXCH.64 URZ, [UR8+0x28], UR12 ;  /* 0x0000280c08ff75b2 */ /* 0x0006620008000100 */
[----:B------:R3:W1:Y:S01]  /*0630*/  SYNCS.EXCH.64 URZ, [UR8+0x10], UR12 ;  /* 0x0000100c08ff75b2 */ /* 0x0006620008000100 */
[----:B------:R3:W1:Y:S01]  /*0640*/  SYNCS.EXCH.64 URZ, [UR8+0x30], UR12 ;  /* 0x0000300c08ff75b2 */ /* 0x0006620008000100 */
[----:B------:R3:W1:Y:S01]  /*0650*/  SYNCS.EXCH.64 URZ, [UR8+0x18], UR12 ;  /* 0x0000180c08ff75b2 */ /* 0x0006620008000100 */
[----:B------:R3:W1:Y:S01]  /*0660*/  SYNCS.EXCH.64 URZ, [UR8+0x38], UR12 ;  /* 0x0000380c08ff75b2 */ /* 0x0006620008000100 */
[----:B------:R-:W-:Y:S01]  /*0670*/  NOP ;  /* 0x0000000000007918 */ /* 0x000fe20000000000 */
.L_x_9:
[----:B------:R-:W2:Y:S01]  /*0680*/  SHFL.IDX PT, R0, R106, RZ, 0x1f ;  /* 0x00001fff6a007589 */ /* 0x000ea200000e0000 */
[----:B------:R-:W-:Y:S01]  /*0690*/  NOP ;  /* 0x0000000000007918 */ /* 0x000fe20000000000 */
[----:B--2---:R-:W-:-:S13]  /*06a0*/  ISETP.NE.AND P0, PT, R0, 0x1, PT ;  /* 0x000000010000780c */ /* 0x004fda0003f05270 */
[----:B------:R-:W-:Y:S05]  /*06b0*/  @P0 BRA `(.L_x_10) ;  /* 0x00000000003c0947 */ /* 0x000fea0003800000 */
[----:B------:R-:W-:Y:S01]  /*06c0*/  UMOV UR9, 0x400 ;  /* 0x0000040000097882 */ /* 0x000fe20000000000 */
[----:B---3--:R-:W-:Y:S01]  /*06d0*/  UMOV UR8, 0x20 ;  /* 0x0000002000087882 */ /* 0x008fe20000000000 */
[----:B------:R-:W-:Y:S01]  /*06e0*/  UMOV UR6, 0x80 ;  /* 0x0000008000067882 */ /* 0x000fe20000000000 */
[----:B------:R-:W-:Y:S02]  /*06f0*/  ULEA UR9, UR37, UR9, 0x18 ;  /* 0x0000000925097291 */ /* 0x000fe4000f8ec0ff */
[----:B------:R-:W-:-:S04]  /*0700*/  UIADD3 UR12, UPT, UPT, -UR8, 0x100000, URZ ;  /* 0x00100000080c7890 */ /* 0x000fc8000fffe1ff */
[----:B------:R-:W-:Y:S02]  /*0710*/  USHF.L.U32 UR13, UR12, 0xb, URZ ;  /* 0x0000000b0c0d7899 */ /* 0x000fe400080006ff */
[----:B------:R-:W-:Y:S02]  /*0720*/  USHF.L.U32 UR12, UR12, 0x1, URZ ;  /* 0x000000010c0c7899 */ /* 0x000fe400080006ff */
[----:B------:R-:W-:-:S04]  /*0730*/  UIADD3 UR14, UPT, UPT, -UR6, 0x100000, URZ ;  /* 0x00100000060e7890 */ /* 0x000fc8000fffe1ff */
[----:B------:R-:W-:Y:S02]  /*0740*/  USHF.L.U32 UR15, UR14, 0xb, URZ ;  /* 0x0000000b0e0f7899 */ /* 0x000fe400080006ff */
[----:B------:R-:W-:Y:S01]  /*0750*/  USHF.L.U32 UR14, UR14, 0x1, URZ ;  /* 0x000000010e0e7899 */ /* 0x000fe200080006ff */
[----:B------:R-:W-:Y:S01]  /*0760*/  ELECT P0, URZ, PT ;  /* 0x0000000000ff782f */ /* 0x000fe20003800000 */
[----:B------:R-:W2:Y:S02]  /*0770*/  FENCE.VIEW.ASYNC.S ;  /* 0x00000000000073c6 */ /* 0x000ea40000000000 */
[----:B--2---:R2:W3:Y:S08]  /*0780*/  SYNCS.EXCH.64 URZ, [UR9+0x40], UR12 ;  /* 0x0000400c09ff75b2 */ /* 0x0044f00008000100 */
[----:B------:R2:W1:Y:S01]  /*0790*/  SYNCS.EXCH.64 URZ, [UR9+0x48], UR14 ;  /* 0x0000480e09ff75b2 */ /* 0x0004620008000100 */
[----:B------:R-:W-:Y:S01]  /*07a0*/  NOP ;  /* 0x0000000000007918 */ /* 0x000fe20000000000 */
.L_x_10:
[----:B------:R-:W4:Y:S01]  /*07b0*/  SHFL.IDX PT, R0, R106, RZ, 0x1f ;  /* 0x00001fff6a007589 */ /* 0x000f2200000e0000 */
[----:B------:R-:W-:Y:S01]  /*07c0*/  NOP ;  /* 0x0000000000007918 */ /* 0x000fe20000000000 */
[----:B----4-:R-:W-:-:S13]  /*07d0*/  ISETP.NE.AND P0, PT, R0, 0x3, PT ;  /* 0x000000030000780c */ /* 0x010fda0003f05270 */
[----:B------:R-:W-:Y:S05]  /*07e0*/  @P0 BRA `(.L_x_11) ;  /* 0x00000000002c0947 */ /* 0x000fea0003800000 */
[----:B---3--:R-:W-:Y:S01]  /*07f0*/  UMOV UR8, 0x400 ;  /* 0x0000040000087882 */ /* 0x008fe20000000000 */
[----:B------:R-:W-:Y:S01]  /*0800*/  UMOV UR6, 0x20 ;  /* 0x0000002000067882 */ /* 0x000fe20000000000 */
[----:B------:R-:W-:Y:S02]  /*0810*/  ULEA UR8, UR37, UR8, 0x18 ;  /* 0x0000000825087291 */ /* 0x000fe4000f8ec0ff */
[----:B--2---:R-:W-:-:S04]  /*0820*/  UIADD3 UR12, UPT, UPT, -UR6, 0x100000, URZ ;  /* 0x00100000060c7890 */ /* 0x004fc8000fffe1ff */
[----:B------:R-:W-:Y:S02]  /*0830*/  USHF.L.U32 UR13, UR12, 0xb, URZ ;  /* 0x0000000b0c0d7899 */ /* 0x000fe400080006ff */
[----:B------:R-:W-:Y:S01]  /*0840*/  USHF.L.U32 UR12, UR12, 0x1, URZ ;  /* 0x000000010c0c7899 */ /* 0x000fe200080006ff */
[----:B------:R-:W-:Y:S01]  /*0850*/  ELECT P0, URZ, PT ;  /* 0x0000000000ff782f */ /* 0x000fe20003800000 */
[----:B------:R-:W2:Y:S10]  /*0860*/  FENCE.VIEW.ASYNC.S ;  /* 0x00000000000073c6 */ /* 0x000eb40000000000 */
[----:B--2---:R4:W2:Y:S01]  /*0870*/  SYNCS.EXCH.64 URZ, [UR8+0x50], UR12 ;  /* 0x0000500c08ff75b2 */ /* 0x0048a20008000100 */
[----:B------:R4:W3:Y:S02]  /*0880*/  SYNCS.EXCH.64 URZ, [UR8+0x58], UR12 ;  /* 0x0000580c08ff75b2 */ /* 0x0008e40008000100 */
[----:B----4-:R-:W-:Y:S01]  /*0890*/  NOP ;  /* 0x0000000000007918 */ /* 0x010fe20000000000 */
.L_x_11:
[----:B------:R-:W4:Y:S01]  /*08a0*/  SHFL.IDX PT, R0, R106, RZ, 0x1f ;  /* 0x00001fff6a007589 */ /* 0x000f2200000e0000 */
[----:B------:R-:W-:Y:S01]  /*08b0*/  NOP ;  /* 0x0000000000007918 */ /* 0x000fe20000000000 */
[----:B----4-:R-:W-:-:S13]  /*08c0*/  ISETP.NE.AND P0, PT, R0, 0x4, PT ;  /* 0x000000040000780c */ /* 0x010fda0003f05270 */
[----:B------:R-:W-:Y:S05]  /*08d0*/  @P0 BRA `(.L_x_12) ;  /* 0x0000000000480947 */ /* 0x000fea0003800000 */
[----:B--2---:R-:W-:Y:S01]  /*08e0*/  UMOV UR9, 0x1e0 ;  /* 0x000001e000097882 */ /* 0x004fe20000000000 */
[----:B---3--:R-:W-:Y:S01]  /*08f0*/  UMOV UR8, 0x400 ;  /* 0x0000040000087882 */ /* 0x008fe20000000000 */
[----:B------:R-:W-:Y:S01]  /*0900*/  USEL UR9, UR9, 0x1a0, UP5 ;  /* 0x000001a009097887 */ /* 0x000fe2000a800000 */
        /* <DEDUP_REMOVED lines=10> */
[----:B--2---:R4:W2:Y:S08]  /*09b0*/  SYNCS.EXCH.64 URZ, [UR8+0x60], UR12 ;  /* 0x0000600c08ff75b2 */ /* 0x0048b00008000100 */
[----:B------:R4:W3:Y:S01]  /*09c0*/  SYNCS.EXCH.64 URZ, [UR8+0x70], UR14 ;  /* 0x0000700e08ff75b2 */ /* 0x0008e20008000100 */
[----:B------:R4:W1:Y:S01]  /*09d0*/  SYNCS.EXCH.64 URZ, [UR8+0x68], UR12 ;  /* 0x0000680c08ff75b2 */ /* 0x0008620008000100 */
[----:B------:R4:W1:Y:S02]  /*09e0*/  SYNCS.EXCH.64 URZ, [UR8+0x78], UR14 ;  /* 0x0000780e08ff75b2 */ /* 0x0008640008000100 */
[----:B----4-:R-:W-:Y:S01]  /*09f0*/  NOP ;  /* 0x0000000000007918 */ /* 0x010fe20000000000 */
.L_x_12:
[----:B------:R-:W4:Y:S01]  /*0a00*/  SHFL.IDX PT, R0, R106, RZ, 0x1f ;  /* 0x00001fff6a007589 */ /* 0x000f2200000e0000 */
[----:B------:R-:W-:Y:S01]  /*0a10*/  NOP ;  /* 0x0000000000007918 */ /* 0x000fe20000000000 */
[----:B----4-:R-:W-:-:S13]  /*0a20*/  ISETP.NE.AND P0, PT, R0, 0x5, PT ;  /* 0x000000050000780c */ /* 0x010fda0003f05270 */
[----:B------:R-:W-:Y:S05]  /*0a30*/  @P0 BRA `(.L_x_13) ;  /* 0x0000000000540947 */ /* 0x000fea0003800000 */
[----:B--2---:R-:W-:Y:S01]  /*0a40*/  UMOV UR9, 0x400 ;  /* 0x0000040000097882 */ /* 0x004fe20000000000 */
        /* <DEDUP_REMOVED lines=14> */
[----:B------:R4:W1:Y:S01]  /*0b30*/  SYNCS.EXCH.64 URZ, [UR9+0xa8], UR14 ;  /* 0x0000a80e09ff75b2 */ /* 0x0008620008000100 */
[----:B------:R4:W1:Y:S01]  /*0b40*/  SYNCS.EXCH.64 URZ, [UR9+0x90], UR12 ;  /* 0x0000900c09ff75b2 */ /* 0x0008620008000100 */
[----:B------:R4:W1:Y:S01]  /*0b50*/  SYNCS.EXCH.64 URZ, [UR9+0xb0], UR14 ;  /* 0x0000b00e09ff75b2 */ /* 0x0008620008000100 */
[----:B------:R4:W1:Y:S01]  /*0b60*/  SYNCS.EXCH.64 URZ, [UR9+0x98], UR12 ;  /* 0x0000980c09ff75b2 */ /* 0x0008620008000100 */
[----:B------:R4:W1:Y:S02]  /*0b70*/  SYNCS.EXCH.64 URZ, [UR9+0xb8], UR14 ;  /* 0x0000b80e09ff75b2 */ /* 0x0008640008000100 */
[----:B----4-:R-:W-:Y:S01]  /*0b80*/  NOP ;  /* 0x0000000000007918 */ /* 0x010fe20000000000 */
.L_x_13:
[----:B------:R-:W4:Y:S01]  /*0b90*/  SHFL.IDX PT, R0, R106, RZ, 0x1f ;  /* 0x00001fff6a007589 */ /* 0x000f2200000e0000 */
[----:B------:R-:W-:Y:S01]  /*0ba0*/  ISETP.NE.OR P1, PT, RZ, UR10, !P1 ;  /* 0x0000000aff007c0c */ /* 0x000fe2000cf25670 */
        /* <DEDUP_REMOVED lines=12> */
[----:B------:R4:W3:Y:S01]  /*0c70*/  SYNCS.EXCH.64 URZ, [UR8+0xd0], UR12 ;  /* 0x0000d00c08ff75b2 */ /* 0x0008e20008000100 */
[----:B------:R4:W1:Y:S01]  /*0c80*/  SYNCS.EXCH.64 URZ, [UR8+0xc8], UR12 ;  /* 0x0000c80c08ff75b2 */ /* 0x0008620008000100 */
[----:B------:R4:W1:Y:S02]  /*0c90*/  SYNCS.EXCH.64 URZ, [UR8+0xd8], UR12 ;  /* 0x0000d80c08ff75b2 */ /* 0x0008640008000100 */
[----:B----4-:R-:W-:Y:S01]  /*0ca0*/  NOP ;  /* 0x0000000000007918 */ /* 0x010fe20000000000 */
.L_x_14:
[----:B------:R-:W-:Y:S01]  /*0cb0*/  VOTEU.ALL UP1, P1 ;  /* 0x0000000000ff7886 */ /* 0x000fe20000820000 */
[----:B---3--:R-:W3:Y:S01]  /*0cc0*/  LDCU UR8, c[0x0][0x36c] ;  /* 0x00006d80ff0877ac */ /* 0x008ee20008000800 */
[----:B------:R-:W-:Y:S01]  /*0cd0*/  NOP ;  /* 0x0000000000007918 */ /* 0x000fe20000000000 */
[----:B------:R-:W-:Y:S01]  /*0ce0*/  LOP3.LUT R10, R103, 0x1f, RZ, 0xc0, !PT ;  /* 0x0000001f670a7812 */ /* 0x000fe200078ec0ff */
[----:B--2---:R-:W-:Y:S01]  /*0cf0*/  UMOV UR12, 0x20 ;  /* 0x00000020000c7882 */ /* 0x004fe20000000000 */
[----:B------:R-:W-:Y:S01]  /*0d00*/  @!UP1 UMOV UR6, 0x400 ;  /* 0x0000040000069882 */ /* 0x000fe20000000000 */
[----:B------:R-:W-:-:S04]  /*0d10*/  @!UP1 UIADD3 UR12, UPT, UPT, -UR12, 0x100000, URZ ;  /* 0x001000000c0c9890 */ /* 0x000fc8000fffe1ff */
[----:B------:R-:W-:Y:S02]  /*0d20*/  @!UP1 USHF.L.U32 UR13, UR12, 0xb, URZ ;  /* 0x0000000b0c0d9899 */ /* 0x000fe400080006ff */
[----:B------:R-:W-:Y:S02]  /*0d30*/  @!UP1 USHF.L.U32 UR12, UR12, 0x1, URZ ;  /* 0x000000010c0c9899 */ /* 0x000fe400080006ff */
[----:B------:R-:W-:Y:S01]  /*0d40*/  @!UP1 ULEA UR6, UR37, UR6, 0x18 ;  /* 0x0000000625069291 */ /* 0x000fe2000f8ec0ff */
[----:B------:R-:W-:Y:S01]  /*0d50*/  VOTEU.ALL UP1, P1 ;  /* 0x0000000000ff7886 */ /* 0x000fe20000820000 */
[----:B------:R-:W-:Y:S01]  /*0d60*/  UISETP.NE.AND UP4, UPT, UR10, URZ, UPT ;  /* 0x000000ff0a00728c */ /* 0x000fe2000bf85270 */
[----:B------:R-:W2:Y:S09]  /*0d70*/  FENCE.VIEW.ASYNC.S ;  /* 0x00000000000073c6 */ /* 0x000eb20000000000 */
[----:B--2---:R2:W4:Y:S01]  /*0d80*/  @!UP1 SYNCS.EXCH.64 URZ, [UR6+0xe0], UR12 ;  /* 0x0000e00c06ff95b2 */ /* 0x0045220008000100 */
[----:B---3--:R-:W-:-:S09]  /*0d90*/  UISETP.EQ.U32.AND UP1, UPT, UR8, 0x1, UPT ;  /* 0x000000010800788c */ /* 0x008fd2000bf22070 */
[----:B------:R-:W-:Y:S05]  /*0da0*/  BRA.U !UP1, `(.L_x_15) ;  /* 0x0000000109087547 */ /* 0x000fea000b800000 */
[----:B-1--4-:R-:W-:Y:S01]  /*0db0*/  UCGABAR_ARV ;  /* 0x00000000000079c7 */ /* 0x012fe20008000000 */
[----:B------:R-:W-:Y:S05]  /*0dc0*/  BRA `(.L_x_16) ;  /* 0x0000000000047947 */ /* 0x000fea0003800000 */
.L_x_15:
[----:B-1--4-:R-:W-:Y:S01]  /*0dd0*/  NOP ;  /* 0x0000000000007918 */ /* 0x012fe20000000000 */
.L_x_16:
[----:B------:R-:W1:Y:S01]  /*0de0*/  S2R R94, SR_CTAID.Y ;  /* 0x00000000005e7919 */ /* 0x000e620000002600 */
[----:B------:R-:W-:-:S05]  /*0df0*/  CS2R.32 R93, SR_CgaSize ;  /* 0x00000000005d7805 */ /* 0x000fca0000008a00 */
[----:B------:R-:W-:-:S05]  /*0e00*/  IMAD R93, R93, -0xa0, RZ ;  /* 0xffffff605d5d7824 */ /* 0x000fca00078e02ff */
[----:B--2---:R-:W-:-:S14]  /*0e10*/  R2UR UR6, R93 ;  /* 0x000000005d0672ca */ /* 0x004fdc00000e0000 */
[----:B------:R-:W2:Y:S01]  /*0e20*/  LDCU UR6, c[0x0][UR6+0x2b4] ;  /* 0x00005680060677ac */ /* 0x000ea20008000800 */
[----:B------:R-:W-:-:S05]  /*0e30*/  CS2R.32 R0, SR_CgaSize ;  /* 0x0000000000007805 */ /* 0x000fca0000008a00 */
[----:B------:R-:W-:-:S06]  /*0e40*/  IMAD R0, R0, -0xa0, RZ ;  /* 0xffffff6000007824 */ /* 0x000fcc00078e02ff */
[----:B------:R-:W3:Y:S01]  /*0e50*/  LDC R0, c[0x0][R0+0x2a4] ;  /* 0x0000a90000007b82 */ /* 0x000ee20000000800 */
[----:B------:R-:W-:Y:S01]  /*0e60*/  PRMT R8, RZ, 0x7610, R8 ;  /* 0x00007610ff087816 */ /* 0x000fe20000000008 */
[----:B------:R-:W4:Y:S01]  /*0e70*/  S2R R11, SR_CTAID.X ;  /* 0x00000000000b7919 */ /* 0x000f220000002500 */
[----:B------:R-:W-:-:S05]  /*0e80*/  CS2R.32 R93, SR_CgaSize ;  /* 0x00000000005d7805 */ /* 0x000fca0000008a00 */
[----:B------:R-:W-:-:S05]  /*0e90*/  IMAD R93, R93, -0xa0, RZ ;  /* 0xffffff605d5d7824 */ /* 0x000fca00078e02ff */
[----:B------:R-:W-:-:S14]  /*0ea0*/  R2UR UR8, R93 ;  /* 0x000000005d0872ca */ /* 0x000fdc00000e0000 */
[----:B------:R-:W3:Y:S01]  /*0eb0*/  LDCU UR8, c[0x0][UR8+0x2b0] ;  /* 0x00005600080877ac */ /* 0x000ee20008000800 */
[----:B------:R-:W-:Y:S01]  /*0ec0*/  UISETP.NE.AND UP2, UPT, UR10, 0x2, UPT ;  /* 0x000000020a00788c */ /* 0x000fe2000bf45270 */
[----:B------:R-:W2:Y:S01]  /*0ed0*/  LDC R9, c[0x0][0xb24] ;  /* 0x0002c900ff097b82 */ /* 0x000ea20000000800 */
[----:B------:R-:W-:-:S05]  /*0ee0*/  CS2R.32 R2, SR_CgaSize ;  /* 0x0000000000027805 */ /* 0x000fca0000008a00 */
[----:B------:R-:W-:-:S06]  /*0ef0*/  IMAD R2, R2, -0xa0, RZ ;  /* 0xffffff6002027824 */ /* 0x000fcc00078e02ff */
[----:B------:R-:W3:Y:S08]  /*0f00*/  LDC R2, c[0x0][R2+0x2a0] ;  /* 0x0000a80002027b82 */ /* 0x000ef00000000800 */
[----:B------:R-:W3:Y:S01]  /*0f10*/  LDC R40, c[0x0][0xb24] ;  /* 0x0002c900ff287b82 */ /* 0x000ee20000000800 */
[----:B-1----:R-:W-:-:S07]  /*0f20*/  I2FP.F32.U32 R3, R94 ;  /* 0x0000005e00037245 */ /* 0x002fce0000201000 */
[----:B------:R-:W1:Y:S01]  /*0f30*/  S2UR UR36, SR_CTAID.Z ;  /* 0x00000000002479c3 */ /* 0x000e620000002700 */
[----:B--2---:R-:W-:Y:S01]  /*0f40*/  ISETP.GE.AND P0, PT, R9, 0x1, PT ;  /* 0x000000010900780c */ /* 0x004fe20003f06270 */
[----:B----4-:R-:W-:Y:S01]  /*0f50*/  IMAD.MOV.U32 R93, RZ, RZ, R11 ;  /* 0x000000ffff5d7224 */ /* 0x010fe200078e000b */
[----:B------:R-:W-:Y:S01]  /*0f60*/  I2FP.F32.U32 R4, R11 ;  /* 0x0000000b00047245 */ /* 0x000fe20000201000 */
[----:B------:R-:W-:Y:S01]  /*0f70*/  FMUL R3, R3, UR6 ;  /* 0x0000000603037c20 */ /* 0x000fe20008400000 */
[----:B------:R-:W2:Y:S03]  /*0f80*/  LDCU UR6, c[0x0][0xb30] ;  /* 0x00016600ff0677ac */ /* 0x000ea60008000800 */
[----:B---3--:R-:W-:Y:S01]  /*0f90*/  FMUL R4, R4, UR8 ;  /* 0x0000000804047c20 */ /* 0x008fe20008400000 */
[----:B------:R-:W3:Y:S08]  /*0fa0*/  F2I.U32.TRUNC.NTZ R81, R3 ;  /* 0x0000000300517305 */ /* 0x000ef0000020f000 */
[----:B------:R-:W4:Y:S01]  /*0fb0*/  F2I.U32.TRUNC.NTZ R92, R4 ;  /* 0x00000004005c7305 */ /* 0x000f22000020f000 */
[----:B--2---:R-:W-:Y:S01]  /*0fc0*/  UISETP.NE.AND UP3, UPT, UR6, 0x1, UPT ;  /* 0x000000010600788c */ /* 0x004fe2000bf65270 */
[----:B---3--:R-:W-:-:S05]  /*0fd0*/  IADD3 R81, PT, PT, -R81, RZ, RZ ;  /* 0x000000ff51517210 */ /* 0x008fca0007ffe1ff */
[----:B------:R-:W-:Y:S01]  /*0fe0*/  IMAD R81, R0, R81, R94 ;  /* 0x0000005100517224 */ /* 0x000fe200078e025e */
[----:B------:R-:W-:Y:S01]  /*0ff0*/  PRMT R0, RZ, 0x7610, R0 ;  /* 0x00007610ff007816 */ /* 0x000fe20000000000 */
[----:B----4-:R-:W-:-:S04]  /*1000*/  IMAD.MOV R92, RZ, RZ, -R92 ;  /* 0x000000ffff5c7224 */ /* 0x010fc800078e0a5c */
[----:B------:R-:W-:Y:S01]  /*1010*/  IMAD R92, R2, R92, R11 ;  /* 0x0000005c025c7224 */ /* 0x000fe200078e020b */
[----:B-1----:R-:W-:Y:S06]  /*1020*/  BRA.U UP4, `(.L_x_17) ;  /* 0x0000000104247547 */ /* 0x002fec000b800000 */
[----:B------:R-:W-:Y:S01]  /*1030*/  ISETP.NE.AND P1, PT, R81, RZ, PT ;  /* 0x000000ff5100720c */ /* 0x000fe20003f25270 */
[----:B------:R-:W-:Y:S01]  /*1040*/  IMAD.MOV.U32 R0, RZ, RZ, 0x3 ;  /* 0x00000003ff007424 */ /* 0x000fe200078e00ff */
[C---:B------:R-:W-:Y:S02]  /*1050*/  LOP3.LUT R3, R92.reuse, 0xfffffffe, RZ, 0xc0, !PT ;  /* 0xfffffffe5c037812 */ /* 0x040fe400078ec0ff */
[----:B------:R-:W-:Y:S02]  /*1060*/  ISETP.LT.U32.OR P1, PT, R92, 0x2, !P1 ;  /* 0x000000025c00780c */ /* 0x000fe40004f21470 */
[----:B------:R-:W-:Y:S02]  /*1070*/  SHF.L.U32 R0, R0, R3, RZ ;  /* 0x0000000300007219 */ /* 0x000fe400000006ff */
[----:B------:R-:W-:Y:S02]  /*1080*/  SEL R5, RZ, 0x1, !P1 ;  /* 0x00000001ff057807 */ /* 0x000fe40004800000 */
[----:B------:R-:W-:-:S05]  /*1090*/  SEL R2, RZ, 0x2, !P1 ;  /* 0x00000002ff027807 */ /* 0x000fca0004800000 */
[----:B------:R-:W-:-:S05]  /*10a0*/  IMAD.IADD R2, R5, 0x1, R2 ;  /* 0x0000000105027824 */ /* 0x000fca00078e0202 */
[----:B------:R-:W-:Y:S02]  /*10b0*/  PRMT R8, R2, 0x7610, R8 ;  /* 0x0000761002087816 */ /* 0x000fe40000000008 */
.L_x_17:
[----:B------:R-:W-:Y:S05]  /*10c0*/  @!P0 BRA `(.L_x_18) ;  /* 0x0000000000b88947 */ /* 0x000fea0003800000 */
[----:B------:R-:W1:Y:S01]  /*10d0*/  LDC.64 R4, c[0x0][0xb18] ;  /* 0x0002c600ff047b82 */ /* 0x000e620000000a00 */
[----:B------:R-:W-:-:S07]  /*10e0*/  ISETP.NE.AND P0, PT, R9, 0x1, PT ;  /* 0x000000010900780c */ /* 0x000fce0003f05270 */
[----:B------:R-:W2:Y:S08]  /*10f0*/  LDC R14, c[0x0][0xb0c] ;  /* 0x0002c300ff0e7b82 */ /* 0x000eb00000000800 */
[----:B------:R-:W3:Y:S08]  /*1100*/  LDC R13, c[0x0][0x370] ;  /* 0x0000dc00ff0d7b82 */ /* 0x000ef00000000800 */
[----:B------:R-:W4:Y:S01]  /*1110*/  LDC R16, c[0x0][0x374] ;  /* 0x0000dd00ff107b82 */ /* 0x000f220000000800 */
[----:B-1----:R-:W-:-:S07]  /*1120*/  ISETP.NE.AND P1, PT, R4, 0x1, PT ;  /* 0x000000010400780c */ /* 0x002fce0003f25270 */
[----:B------:R-:W3:Y:S01]  /*1130*/  LDC.64 R6, c[0x0][0xb10] ;  /* 0x0002c400ff067b82 */ /* 0x000ee20000000a00 */
[----:B--2---:R-:W-:-:S07]  /*1140*/  ISETP.NE.AND P2, PT, R14, 0x1, PT ;  /* 0x000000010e00780c */ /* 0x004fce0003f45270 */
[----:B------:R-:W1:Y:S08]  /*1150*/  LDC R12, c[0x0][0xb20] ;  /* 0x0002c800ff0c7b82 */ /* 0x000e700000000800 */
[----:B------:R-:W2:Y:S01]  /*1160*/  LDC.64 R2, c[0x0][0xb28] ;  /* 0x0002ca00ff027b82 */ /* 0x000ea20000000a00 */
[----:B----4-:R-:W-:-:S04]  /*1170*/  IMAD.HI.U32 R15, R16, R5, RZ ;  /* 0x00000005100f7227 */ /* 0x010fc800078e00ff */
[----:B------:R-:W-:-:S04]  /*1180*/  IMAD.HI.U32 R5, R94, R5, RZ ;  /* 0x000000055e057227 */ /* 0x000fc800078e00ff */
[----:B---3--:R-:W-:-:S04]  /*1190*/  IMAD.HI.U32 R18, R13, R6, RZ ;  /* 0x000000060d127227 */ /* 0x008fc800078e00ff */
[C---:B------:R-:W-:Y:S01]  /*11a0*/  IMAD.HI.U32 R20, R11.reuse, R6, RZ ;  /* 0x000000060b147227 */ /* 0x040fe200078e00ff */
[-C--:B------:R-:W-:Y:S02]  /*11b0*/  @P2 SHF.R.U32.HI R13, RZ, R7.reuse, R18 ;  /* 0x00000007ff0d2219 */ /* 0x080fe40000011612 */
[-C--:B-1----:R-:W-:Y:S02]  /*11c0*/  @P1 SHF.R.U32.HI R16, RZ, R12.reuse, R15 ;  /* 0x0000000cff101219 */ /* 0x082fe4000001160f */
[----:B------:R-:W-:Y:S02]  /*11d0*/  SHF.R.U32.HI R5, RZ, R12, R5 ;  /* 0x0000000cff057219 */ /* 0x000fe40000011605 */
[----:B------:R-:W-:Y:S02]  /*11e0*/  SHF.R.U32.HI R20, RZ, R7, R20 ;  /* 0x00000007ff147219 */ /* 0x000fe40000011614 */
[----:B------:R-:W-:Y:S01]  /*11f0*/  SEL R5, R94, R5, !P1 ;  /* 0x000000055e057207 */ /* 0x000fe20004800000 */
[----:B--2---:R-:W-:Y:S01]  /*1200*/  IMAD.HI.U32 R18, R16, R2, RZ ;  /* 0x0000000210127227 */ /* 0x004fe200078e00ff */
[----:B------:R-:W-:-:S02]  /*1210*/  SEL R93, R11, R20, !P2 ;  /* 0x000000140b5d7207 */ /* 0x000fc40005000000 */
[----:B------:R-:W-:Y:S01]  /*1220*/  IADD3 R7, PT, PT, -R5, RZ, RZ ;  /* 0x000000ff05077210 */ /* 0x000fe20007ffe1ff */
[----:B------:R-:W-:Y:S01]  /*1230*/  IMAD.HI.U32 R6, R13, R2, RZ ;  /* 0x000000020d067227 */ /* 0x000fe200078e00ff */
[----:B------:R-:W-:-:S03]  /*1240*/  @P0 SHF.R.U32.HI R16, RZ, R3, R18 ;  /* 0x00000003ff100219 */ /* 0x000fc60000011612 */
[----:B------:R-:W-:Y:S01]  /*1250*/  IMAD R7, R4, R7, R94 ;  /* 0x0000000704077224 */ /* 0x000fe200078e025e */
[----:B------:R-:W-:Y:S01]  /*1260*/  @P0 SHF.R.U32.HI R13, RZ, R3, R6 ;  /* 0x00000003ff0d0219 */ /* 0x000fe20000011606 */
[----:B------:R-:W-:-:S04]  /*1270*/  IMAD R16, R16, R9, RZ ;  /* 0x0000000910107224 */ /* 0x000fc800078e02ff */
[----:B------:R-:W-:Y:S01]  /*1280*/  IMAD R6, R13, R9, RZ ;  /* 0x000000090d067224 */ /* 0x000fe200078e02ff */
[----:B------:R-:W-:-:S04]  /*1290*/  ISETP.GE.AND P1, PT, R5, R16, PT ;  /* 0x000000100500720c */ /* 0x000fc80003f26270 */
[----:B------:R-:W-:Y:S01]  /*12a0*/  ISETP.GE.OR P1, PT, R93, R6, P1 ;  /* 0x000000065d00720c */ /* 0x000fe20000f26670 */
[----:B------:R-:W-:-:S05]  /*12b0*/  IMAD.HI.U32 R6, R5, R2, RZ ;  /* 0x0000000205067227 */ /* 0x000fca00078e00ff */
[----:B------:R-:W-:-:S04]  /*12c0*/  SHF.R.U32.HI R6, RZ, R3, R6 ;  /* 0x00000003ff067219 */ /* 0x000fc80000011606 */
[----:B------:R-:W-:-:S03]  /*12d0*/  SEL R6, R5, R6, !P0 ;  /* 0x0000000605067207 */ /* 0x000fc60004000000 */
[----:B------:R-:W-:Y:S01]  /*12e0*/  @!P1 IMAD.HI.U32 R12, R93, R2, RZ ;  /* 0x000000025d0c9227 */ /* 0x000fe200078e00ff */
[----:B------:R-:W-:-:S04]  /*12f0*/  IADD3 R2, PT, PT, -R6, RZ, RZ ;  /* 0x000000ff06027210 */ /* 0x000fc80007ffe1ff */
[----:B------:R-:W-:Y:S01]  /*1300*/  @!P1 SHF.R.U32.HI R12, RZ, R3, R12 ;  /* 0x00000003ff0c9219 */ /* 0x000fe2000001160c */
[----:B------:R-:W-:-:S03]  /*1310*/  IMAD R2, R9, R2, R5 ;  /* 0x0000000209027224 */ /* 0x000fc600078e0205 */
[----:B------:R-:W-:-:S05]  /*1320*/  @!P1 SEL R3, R93, R12, !P0 ;  /* 0x0000000c5d039207 */ /* 0x000fca0004000000 */
[--C-:B------:R-:W-:Y:S02]  /*1330*/  @!P1 IMAD.IADD R6, R6, 0x1, -R3.reuse ;  /* 0x0000000106069824 */ /* 0x100fe400078e0a03 */
[----:B------:R-:W-:Y:S01]  /*1340*/  @!P1 IMAD R3, R2, R13, R3 ;  /* 0x0000000d02039224 */ /* 0x000fe200078e0203 */
[----:B------:R-:W-:Y:S01]  /*1350*/  IADD3 R2, PT, PT, -R93, RZ, RZ ;  /* 0x000000ff5d027210 */ /* 0x000fe20007ffe1ff */
[----:B------:R-:W-:Y:S02]  /*1360*/  @!P1 IMAD R5, R6, R9, R93 ;  /* 0x0000000906059224 */ /* 0x000fe400078e025d */
[----:B------:R-:W-:Y:S02]  /*1370*/  @!P1 IMAD.MOV.U32 R93, RZ, RZ, R3 ;  /* 0x000000ffff5d9224 */ /* 0x000fe400078e0003 */
[----:B------:R-:W-:Y:S02]  /*1380*/  IMAD R2, R14, R2, R11 ;  /* 0x000000020e027224 */ /* 0x000fe400078e020b */
[----:B------:R-:W-:-:S02]  /*1390*/  IMAD R94, R5, R4, R7 ;  /* 0x00000004055e7224 */ /* 0x000fc400078e0207 */
[----:B------:R-:W-:Y:S02]  /*13a0*/  IMAD R93, R93, R14, R2 ;  /* 0x0000000e5d5d7224 */ /* 0x000fe400078e0202 */
.L_x_18:
[----:B------:R-:W-:Y:S05]  /*13b0*/  BRA.U UP3, `(.L_x_19) ;  /* 0x0000000103407547 */ /* 0x000fea000b800000 */
[----:B------:R-:W1:Y:S08]  /*13c0*/  LDC.64 R4, c[0x0][0xb10] ;  /* 0x0002c400ff047b82 */ /* 0x000e700000000a00 */
[----:B------:R-:W2:Y:S08]  /*13d0*/  LDC.64 R2, c[0x0][0xb18] ;  /* 0x0002c600ff027b82 */ /* 0x000eb00000000a00 */
[----:B------:R-:W3:Y:S08]  /*13e0*/  LDC R6, c[0x0][0xb20] ;  /* 0x0002c800ff067b82 */ /* 0x000ef00000000800 */
[----:B------:R-:W4:Y:S01]  /*13f0*/  LDC R12, c[0x0][0xb0c] ;  /* 0x0002c300ff0c7b82 */ /* 0x000f220000000800 */
[----:B-1----:R-:W-:-:S05]  /*1400*/  IMAD.HI.U32 R4, R93, R4, RZ ;  /* 0x000000045d047227 */ /* 0x002fca00078e00ff */
[----:B------:R-:W-:Y:S01]  /*1410*/  SHF.R.U32.HI R4, RZ, R5, R4 ;  /* 0x00000005ff047219 */ /* 0x000fe20000011604 */
[----:B--2---:R-:W-:Y:S01]  /*1420*/  IMAD.HI.U32 R3, R94, R3, RZ ;  /* 0x000000035e037227 */ /* 0x004fe200078e00ff */
[----:B------:R-:W-:-:S04]  /*1430*/  ISETP.NE.AND P0, PT, R2, 0x1, PT ;  /* 0x000000010200780c */ /* 0x000fc80003f05270 */
[----:B---3--:R-:W-:-:S04]  /*1440*/  SHF.R.U32.HI R3, RZ, R6, R3 ;  /* 0x00000006ff037219 */ /* 0x008fc80000011603 */
[----:B------:R-:W-:Y:S02]  /*1450*/  SEL R3, R94, R3, !P0 ;  /* 0x000000035e037207 */ /* 0x000fe40004000000 */
[----:B----4-:R-:W-:-:S04]  /*1460*/  ISETP.NE.AND P1, PT, R12, 0x1, PT ;  /* 0x000000010c00780c */ /* 0x010fc80003f25270 */
[----:B------:R-:W-:-:S05]  /*1470*/  SEL R6, R93, R4, !P1 ;  /* 0x000000045d067207 */ /* 0x000fca0004800000 */
[----:B------:R-:W-:Y:S02]  /*1480*/  IMAD.IADD R4, R3, 0x1, -R6 ;  /* 0x0000000103047824 */ /* 0x000fe400078e0a06 */
[----:B------:R-:W-:Y:S02]  /*1490*/  IMAD.IADD R3, R6, 0x1, -R3 ;  /* 0x0000000106037824 */ /* 0x000fe400078e0a03 */
[----:B------:R-:W-:Y:S02]  /*14a0*/  IMAD R93, R4, R12, R93 ;  /* 0x0000000c045d7224 */ /* 0x000fe400078e025d */
[----:B------:R-:W-:Y:S02]  /*14b0*/  IMAD R94, R3, R2, R94 ;  /* 0x00000002035e7224 */ /* 0x000fe400078e025e */
.L_x_19:
[----:B------:R-:W-:Y:S05]  /*14c0*/  BRA.U !UP1, `(.L_x_20) ;  /* 0x00000001090c7547 */ /* 0x000fea000b800000 */
[----:B------:R-:W-:Y:S01]  /*14d0*/  UCGABAR_WAIT ;  /* 0x0000000000007dc7 */ /* 0x000fe20008000000 */
[----:B------:R-:W-:Y:S01]  /*14e0*/  CCTL.IVALL ;  /* 0x00000000ff00798f */ /* 0x000fe20002000000 */
[----:B------:R-:W-:Y:S05]  /*14f0*/  BRA `(.L_x_21) ;  /* 0x0000000000047947 */ /* 0x000fea0003800000 */
.L_x_20:
[----:B------:R-:W-:Y:S06]  /*1500*/  BAR.SYNC.DEFER_BLOCKING 0x0 ;  /* 0x0000000000007b1d */ /* 0x000fec0000010000 */
.L_x_21:
[----:B------:R-:W-:Y:S05]  /*1510*/  BRA.U UP2, `(.L_x_22) ;  /* 0x0000001102b47547 */ /* 0x000fea000b800000 */
[----:B------:R-:W1:Y:S01]  /*1520*/  LDCU UR15, c[0x0][0x38c] ;  /* 0x00007180ff0f77ac */ /* 0x000e620008000800 */
[----:B------:R-:W2:Y:S01]  /*1530*/  LDC R9, c[0x0][0x370] ;  /* 0x0000dc00ff097b82 */ /* 0x000ea20000000800 */
[C---:B------:R-:W-:Y:S01]  /*1540*/  IMAD.SHL.U32 R17, R11.reuse, 0x20, RZ ;  /* 0x000000200b117824 */ /* 0x040fe200078e00ff */
[----:B------:R-:W-:Y:S01]  /*1550*/  PLOP3.LUT P1, PT, PT, PT, UP5, 0x80, 0x8 ;  /* 0x000000000008781c */ /* 0x000fe20003f2f058 */
[----:B------:R-:W-:Y:S01]  /*1560*/  UISETP.NE.AND UP1, UPT, UR10, URZ, UPT ;  /* 0x000000ff0a00728c */ /* 0x000fe2000bf25270 */
[----:B------:R-:W-:Y:S01]  /*1570*/  ISETP.NE.AND P4, PT, R10, RZ, P5 ;  /* 0x000000ff0a00720c */ /* 0x000fe20002f85270 */
[----:B------:R-:W-:Y:S01]  /*1580*/  IMAD.SHL.U32 R16, R11, 0x40, RZ ;  /* 0x000000400b107824 */ /* 0x000fe200078e00ff */
[----:B------:R-:W-:Y:S01]  /*1590*/  PLOP3.LUT P1, PT, P1, PT, PT, 0x8, 0x80 ;  /* 0x000000000080781c */ /* 0x000fe20000f2e170 */
[----:B------:R-:W-:Y:S01]  /*15a0*/  IMAD.MOV.U32 R15, RZ, RZ, 0x1 ;  /* 0x00000001ff0f7424 */ /* 0x000fe200078e00ff */
[----:B------:R-:W3:Y:S01]  /*15b0*/  LDC R0, c[0x0][0x374] ;  /* 0x0000dd00ff007b82 */ /* 0x000ee20000000800 */
[----:B------:R-:W-:Y:S01]  /*15c0*/  IMAD.MOV.U32 R14, RZ, RZ, RZ ;  /* 0x000000ffff0e7224 */ /* 0x000fe200078e00ff */
[----:B------:R-:W-:Y:S01]  /*15d0*/  CS2R R12, SRZ ;  /* 0x00000000000c7805 */ /* 0x000fe2000001ff00 */
[----:B------:R-:W-:Y:S01]  /*15e0*/  IMAD.MOV.U32 R10, RZ, RZ, 0x1 ;  /* 0x00000001ff0a7424 */ /* 0x000fe200078e00ff */
[----:B------:R-:W-:Y:S01]  /*15f0*/  LOP3.LUT R17, R17, 0x20, RZ, 0xc0, !PT ;  /* 0x0000002011117812 */ /* 0x000fe200078ec0ff */
[----:B------:R-:W4:Y:S01]  /*1600*/  LDCU.64 UR24, c[0x0][0x348] ;  /* 0x00006900ff1877ac */ /* 0x000f220008000a00 */
[----:B-1----:R-:W-:-:S02]  /*1610*/  UIADD3 UR4, UPT, UPT, UR15, 0x1f, URZ ;  /* 0x0000001f0f047890 */ /* 0x002fc4000fffe0ff */
[----:B------:R-:W-:Y:S02]  /*1620*/  USEL UR7, UR7, 0x2, UP1 ;  /* 0x0000000207077887 */ /* 0x000fe40008800000 */
[----:B------:R-:W-:Y:S01]  /*1630*/  USHF.R.S32.HI UR22, URZ, 0x1f, UR4 ;  /* 0x0000001fff167899 */ /* 0x000fe20008011404 */
[----:B------:R-:W-:-:S03]  /*1640*/  UMOV UR13, URZ ;  /* 0x000000ff000d7c82 */ /* 0x000fc60008000000 */
[----:B------:R-:W-:Y:S02]  /*1650*/  ULEA.HI UR22, UR22, UR4, URZ, 0x5 ;  /* 0x0000000416167291 */ /* 0x000fe4000f8f28ff */
[----:B------:R-:W-:Y:S02]  /*1660*/  UIADD3 UR4, UPT, UPT, UR15, -0x1, URZ ;  /* 0xffffffff0f047890 */ /* 0x000fe4000fffe0ff */
[----:B------:R-:W-:Y:S02]  /*1670*/  USHF.R.S32.HI UR22, URZ, 0x5, UR22 ;  /* 0x00000005ff167899 */ /* 0x000fe40008011416 */
[----:B------:R-:W-:Y:S02]  /*1680*/  UISETP.GE.U32.AND UP2, UPT, UR4, -0x3f, UPT ;  /* 0xffffffc10400788c */ /* 0x000fe4000bf46070 */
[----:B------:R-:W-:Y:S02]  /*1690*/  UISETP.LT.U32.AND UP0, UPT, UR22, 0x4, UPT ;  /* 0x000000041600788c */ /* 0x000fe4000bf01070 */
[----:B------:R-:W-:-:S02]  /*16a0*/  UIADD3 UR15, UPT, UPT, UR15, 0x3e, URZ ;  /* 0x0000003e0f0f7890 */ /* 0x000fc4000fffe0ff */
[----:B------:R-:W-:-:S04]  /*16b0*/  USEL UR21, UR22, 0x4, UP0 ;  /* 0x0000000416157887 */ /* 0x000fc80008000000 */
[----:B------:R-:W-:Y:S02]  /*16c0*/  UIADD3 UR6, UPT, UPT, UR21, -0x1, URZ ;  /* 0xffffffff15067890 */ /* 0x000fe4000fffe0ff */
[----:B------:R-:W-:Y:S02]  /*16d0*/  @UP2 UIADD3 UR6, UPT, UPT, UR21, URZ, URZ ;  /* 0x000000ff15062290 */ /* 0x000fe4000fffe0ff */
[----:B------:R-:W-:Y:S02]  /*16e0*/  UIADD3 UR14, UPT, UPT, UR22, -UR21, URZ ;  /* 0x80000015160e7290 */ /* 0x000fe4000fffe0ff */
[----:B------:R-:W-:Y:S02]  /*16f0*/  UIADD3 UR5, UPT, UPT, UR6, 0x1, URZ ;  /* 0x0000000106057890 */ /* 0x000fe4000fffe0ff */
[----:B--2-4-:R-:W-:-:S12]  /*1700*/  UIADD3 UR6, UPT, UPT, -UR6, URZ, URZ ;  /* 0x000000ff06067290 */ /* 0x014fd8000fffe1ff */
.L_x_42:
[----:B------:R-:W-:Y:S01]  /*1710*/  UISETP.NE.AND UP0, UPT, UR37, URZ, UPT ;  /* 0x000000ff2500728c */ /* 0x000fe2000bf05270 */
[----:B------:R-:W1:Y:S08]  /*1720*/  S2UR UR37, SR_CgaCtaId ;  /* 0x00000000002579c3 */ /* 0x000e700000008800 */
[----:B------:R-:W-:Y:S05]  /*1730*/  BRA.U UP0, `(.L_x_23) ;  /* 0x0000000100347547 */ /* 0x000fea000b800000 */
[----:B------:R-:W2:Y:S01]  /*1740*/  S2R R2, SR_CgaCtaId ;  /* 0x0000000000027919 */ /* 0x000ea20000008800 */
[----:B------:R-:W-:-:S04]  /*1750*/  MOV R3, 0x400 ;  /* 0x0000040000037802 */ /* 0x000fc80000000f00 */
[----:B--2---:R-:W-:Y:S02]  /*1760*/  LEA R3, R2, R3, 0x18 ;  /* 0x0000000302037211 */ /* 0x004fe400078ec0ff */
[----:B------:R-:W-:-:S03]  /*1770*/  SHF.L.U32 R2, R10, 0x1f, RZ ;  /* 0x0000001f0a027819 */ /* 0x000fc600000006ff */
[----:B------:R-:W-:-:S04]  /*1780*/  IMAD R3, R12, 0x8, R3 ;  /* 0x000000080c037824 */ /* 0x000fc800078e0203 */
[----:B------:R-:W2:Y:S02]  /*1790*/  SYNCS.PHASECHK.TRANS64.TRYWAIT P0, [R3+URZ+0xd0], R2 ;  /* 0x0000d002030075a7 */ /* 0x000ea400080011ff */
[----:B--2---:R-:W-:Y:S05]  /*17a0*/  @!P0 BRA `(.L_x_24) ;  /* 0x0000004c00e08947 */ /* 0x004fea0003800000 */
.L_x_113:
[----:B------:R-:W-:Y:S01]  /*17b0*/  VIADD R12, R12, 0x1 ;  /* 0x000000010c0c7836 */ /* 0x000fe20000000000 */
[----:B------:R2:W-:Y:S04]  /*17c0*/  SYNCS.ARRIVE.TRANS64.A1T0 RZ, [R3+URZ+0xc0], RZ ;  /* 0x0000c0ff03ff79a7 */ /* 0x0005e800081000ff */
[----:B------:R-:W-:-:S04]  /*17d0*/  ISETP.NE.AND P0, PT, R12, 0x2, PT ;  /* 0x000000020c00780c */ /* 0x000fc80003f05270 */
[----:B------:R-:W-:Y:S02]  /*17e0*/  SEL R12, R12, RZ, P0 ;  /* 0x000000ff0c0c7207 */ /* 0x000fe40000000000 */
[----:B--2---:R-:W-:-:S04]  /*17f0*/  SEL R3, RZ, 0x1, P0 ;  /* 0x00000001ff037807 */ /* 0x004fc80000000000 */
[----:B------:R-:W-:-:S07]  /*1800*/  LOP3.LUT R10, R10, R3, RZ, 0x3c, !PT ;  /* 0x000000030a0a7212 */ /* 0x000fce00078e3cff */
.L_x_23:
[----:B------:R-:W-:Y:S01]  /*1810*/  UMOV UR4, 0x400 ;  /* 0x0000040000047882 */ /* 0x000fe20000000000 */
[----:B------:R-:W-:Y:S01]  /*1820*/  LEA.HI R3, R93, R93, RZ, 0x1 ;  /* 0x0000005d5d037211 */ /* 0x000fe200078f08ff */
[----:B-1----:R-:W-:Y:S01]  /*1830*/  ULEA UR4, UR37, UR4, 0x18 ;  /* 0x0000000425047291 */ /* 0x002fe2000f8ec0ff */
[----:B------:R-:W-:Y:S01]  /*1840*/  SHF.L.U32 R2, R15, 0x1f, RZ ;  /* 0x0000001f0f027819 */ /* 0x000fe200000006ff */
[----:B------:R-:W-:Y:S01]  /*1850*/  UISETP.GE.U32.AND UP0, UPT, UR15, 0x3f, UPT ;  /* 0x0000003f0f00788c */ /* 0x000fe2000bf06070 */
[----:B------:R-:W-:Y:S01]  /*1860*/  R2UR UR35, R16 ;  /* 0x00000000102372ca */ /* 0x000fe200000e0000 */
[----:B------:R-:W-:Y:S01]  /*1870*/  ULEA UR8, UR13, UR4, 0x3 ;  /* 0x000000040d087291 */ /* 0x000fe2000f8e18ff */
[----:B------:R-:W-:Y:S01]  /*1880*/  IMAD.SHL.U32 R3, R3, 0x40, RZ ;  /* 0x0000004003037824 */ /* 0x000fe200078e00ff */
[----:B------:R-:W-:Y:S01]  /*1890*/  R2UR UR11, R17 ;  /* 0x00000000110b72ca */ /* 0x000fe200000e0000 */
[----:B------:R-:W-:-:S03]  /*18a0*/  UMOV UR23, URZ ;  /* 0x000000ff00177c82 */ /* 0x000fc60008000000 */
[----:B------:R-:W-:-:S03]  /*18b0*/  LOP3.LUT R3, R3, 0xffffff80, RZ, 0xc0, !PT ;  /* 0xffffff8003037812 */ /* 0x000fc600078ec0ff */
[----:B------:R1:W2:Y:S01]  /*18c0*/  SYNCS.PHASECHK.TRANS64.TRYWAIT P0, [UR8+0x20], R2 ;  /* 0x00002002ff0075a7 */ /* 0x0002a20008001108 */
[----:B------:R-:W-:Y:S02]  /*18d0*/  R2UR UR9, R3 ;  /* 0x00000000030972ca */ /* 0x000fe400000e0000 */
[----:B------:R-:W-:-:S11]  /*18e0*/  R2UR UR8, R94 ;  /* 0x000000005e0872ca */ /* 0x000fd600000e0000 */
[----:B------:R-:W-:Y:S02]  /*18f0*/  ULOP3.LUT UR35, UR9, 0x40, UR35, 0xf8, !UPT ;  /* 0x0000004009237892 */ /* 0x000fe4000f8ef823 */
[----:B------:R-:W-:Y:S01]  /*1900*/  ULEA UR11, UR8, UR11, 0x6 ;  /* 0x0000000b080b7291 */ /* 0x000fe2000f8e30ff */
[----:B------:R-:W-:Y:S11]  /*1910*/  BRA.U !UP0, `(.L_x_25) ;  /* 0x0000000108c07547 */ /* 0x000ff6000b800000 */
[----:B------:R-:W-:Y:S01]  /*1920*/  UMOV UR16, UR6 ;  /* 0x0000000600107c82 */ /* 0x000fe20008000000 */
[----:B------:R-:W-:Y:S01]  /*1930*/  UMOV UR17, UR13 ;  /* 0x0000000d00117c82 */ /* 0x000fe20008000000 */
[----:B------:R-:W-:-:S05]  /*1940*/  UMOV UR34, URZ ;  /* 0x000000ff00227c82 */ /* 0x000fca0008000000 */
.L_x_31:
[----:B------:R-:W-:Y:S01]  /*1950*/  ULEA UR33, UR17, UR4, 0x3 ;  /* 0x0000000411217291 */ /* 0x000fe2000f8e18ff */
[----:B------:R-:W-:Y:S01]  /*1960*/  @P5 MOV R3, 0x1800 ;  /* 0x0000180000035802 */ /* 0x000fe20000000f00 */
[----:B-12-4-:R-:W-:Y:S10]  /*1970*/  @P0 BRA `(.L_x_26) ;  /* 0x00000000000c0947 */ /* 0x016ff40003800000 */
[----:B------:R-:W-:-:S04]  /*1980*/  SHF.L.U32 R5, R15, 0x1f, RZ ;  /* 0x0000001f0f057819 */ /* 0x000fc800000006ff */
[----:B------:R-:W2:Y:S02]  /*1990*/  SYNCS.PHASECHK.TRANS64.TRYWAIT P0, [UR33+0x20], R5 ;  /* 0x00002005ff0075a7 */ /* 0x000ea40008001121 */
[----:B--2---:R-:W-:Y:S05]  /*19a0*/  @!P0 BRA `(.L_x_27) ;  /* 0x0000004c00748947 */ /* 0x004fea0003800000 */
.L_x_26:
[----:B------:R2:W-:Y:S01]  /*19b0*/  @P5 SYNCS.ARRIVE.TRANS64 RZ, [UR33], R3 ;  /* 0x00000003ffff59a7 */ /* 0x0005e20008000021 */
[----:B------:R-:W-:Y:S02]  /*19c0*/  ULOP3.LUT UR8, UR7, 0x2, URZ, 0xfc, !UPT ;  /* 0x0000000207087892 */ /* 0x000fe4000f8efcff */
[----:B------:R-:W-:Y:S02]  /*19d0*/  UIADD3 UR16, UPT, UPT, UR16, 0x1, URZ ;  /* 0x0000000110107890 */ /* 0x000fe4000fffe0ff */
[----:B------:R-:W-:Y:S02]  /*19e0*/  UISETP.NE.AND UP0, UPT, UR8, 0x2, UPT ;  /* 0x000000020800788c */ /* 0x000fe4000bf05270 */
[----:B------:R-:W-:-:S07]  /*19f0*/  UISETP.NE.AND UP2, UPT, UR16, 0x1, UPT ;  /* 0x000000011000788c */ /* 0x000fce000bf45270 */
[----:B------:R-:W-:Y:S05]  /*1a00*/  BRA.U UP0, `(.L_x_28) ;  /* 0x0000000100047547 */ /* 0x000fea000b800000 */
[----:B------:R-:W-:Y:S05]  /*1a10*/  BPT.TRAP 0x1 ;  /* 0x000000040000795c */ /* 0x000fea0000300000 */
.L_x_28:
[----:B------:R-:W-:Y:S04]  /*1a20*/  BSSY.RECONVERGENT B0, `(.L_x_29) ;  /* 0x0000003000007945 */ /* 0x000fe80003800200 */
[----:B------:R-:W-:Y:S05]  /*1a30*/  @!P4 BRA `(.L_x_30) ;  /* 0x000000000004c947 */ /* 0x000fea0003800000 */
[----:B------:R-:W-:Y:S05]  /*1a40*/  BPT.TRAP 0x1 ;  /* 0x000000040000795c */ /* 0x000fea0000300000 */
.L_x_30:
[----:B------:R-:W-:Y:S05]  /*1a50*/  BSYNC.RECONVERGENT B0 ;  /* 0x0000000000007941 */ /* 0x000fea0003800200 */
.L_x_29:
[----:B------:R-:W-:Y:S02]  /*1a60*/  UIADD3 UR13, UPT, UPT, UR17, 0x1, URZ ;  /* 0x00000001110d7890 */ /* 0x000fe4000fffe0ff */
[----:B------:R-:W-:Y:S02]  /*1a70*/  ULEA UR32, UR17, UR4, 0xb ;  /* 0x0000000411207291 */ /* 0x000fe4000f8e58ff */
[----:B------:R-:W-:Y:S02]  /*1a80*/  UISETP.NE.AND UP0, UPT, UR13, 0x4, UPT ;  /* 0x000000040d00788c */ /* 0x000fe4000bf05270 */
[----:B------:R-:W-:Y:S02]  /*1a90*/  UIADD3 UR28, UP1, UPT, UR24, 0x80, URZ ;  /* 0x00000080181c7890 */ /* 0x000fe4000ff3e0ff */
[----:B------:R-:W-:Y:S02]  /*1aa0*/  USEL UR9, URZ, 0x1, UP0 ;  /* 0x00000001ff097887 */ /* 0x000fe40008000000 */
[----:B------:R-:W-:-:S02]  /*1ab0*/  USEL UR13, UR13, URZ, UP0 ;  /* 0x000000ff0d0d7287 */ /* 0x000fc40008000000 */
[----:B------:R-:W-:Y:S02]  /*1ac0*/  UIADD3 UR26, UP0, UPT, UR24, 0x180, URZ ;  /* 0x00000180181a7890 */ /* 0x000fe4000ff1e0ff */
[----:B------:R-:W-:Y:S01]  /*1ad0*/  ULEA UR8, UR13, UR4, 0x3 ;  /* 0x000000040d087291 */ /* 0x000fe2000f8e18ff */
[----:B------:R-:W-:Y:S01]  /*1ae0*/  LOP3.LUT R15, R15, UR9, RZ, 0x3c, !PT ;  /* 0x000000090f0f7c12 */ /* 0x000fe2000f8e3cff */
[----:B------:R-:W-:Y:S02]  /*1af0*/  ULOP3.LUT UR33, UR33, 0xfefffff8, URZ, 0xc0, !UPT ;  /* 0xfefffff821217892 */ /* 0x000fe4000f8ec0ff */
[----:B------:R-:W-:Y:S01]  /*1b00*/  UIADD3.X UR29, UPT, UPT, URZ, UR25, URZ, UP1, !UPT ;  /* 0x00000019ff1d7290 */ /* 0x000fe20008ffe4ff */
[----:B-1----:R-:W-:Y:S01]  /*1b10*/  SHF.L.U32 R2, R15, 0x1f, RZ ;  /* 0x0000001f0f027819 */ /* 0x002fe200000006ff */
[----:B------:R-:W-:Y:S02]  /*1b20*/  UIADD3 UR32, UPT, UPT, UR32, 0x2400, URZ ;  /* 0x0000240020207890 */ /* 0x000fe4000fffe0ff */
[----:B------:R-:W-:Y:S01]  /*1b30*/  UIADD3.X UR27, UPT, UPT, URZ, UR25, URZ, UP0, !UPT ;  /* 0x00000019ff1b7290 */ /* 0x000fe200087fe4ff */
[----:B------:R4:W1:Y:S01]  /*1b40*/  SYNCS.PHASECHK.TRANS64.TRYWAIT P0, [UR8+0x20], R2 ;  /* 0x00002002ff0075a7 */ /* 0x0008620008001108 */
[----:B------:R-:W-:Y:S01]  /*1b50*/  ULEA UR8, UR17, UR4, 0xa ;  /* 0x0000000411087291 */ /* 0x000fe2000f8e50ff */
[----:B------:R-:W-:Y:S01]  /*1b60*/  UMOV UR18, 0x0 ;  /* 0x0000000000127882 */ /* 0x000fe20000000000 */
[----:B------:R-:W-:-:S02]  /*1b70*/  UMOV UR19, 0x10000000 ;  /* 0x1000000000137882 */ /* 0x000fc40000000000 */
[----:B------:R-:W-:Y:S01]  /*1b80*/  UIADD3 UR8, UPT, UPT, UR8, 0x4400, URZ ;  /* 0x0000440008087890 */ /* 0x000fe2000fffe0ff */
[----:B------:R2:W-:Y:S01]  /*1b90*/  UTMALDG.3D.2CTA [UR32], [UR28], desc[UR18] ;  /* 0x000012201c0075b4 */ /* 0x0005e20008211000 */
[----:B------:R-:W-:Y:S01]  /*1ba0*/  UMOV UR10, UR34 ;  /* 0x00000022000a7c82 */ /* 0x000fe20008000000 */
[----:B------:R-:W-:Y:S01]  /*1bb0*/  UMOV UR12, UR36 ;  /* 0x00000024000c7c82 */ /* 0x000fe20008000000 */
[----:B------:R-:W-:Y:S01]  /*1bc0*/  UMOV UR9, UR33 ;  /* 0x0000002100097c82 */ /* 0x000fe20008000000 */
[----:B------:R-:W-:Y:S01]  /*1bd0*/  UMOV UR23, UR5 ;  /* 0x0000000500177c82 */ /* 0x000fe20008000000 */
[----:B------:R-:W-:-:S03]  /*1be0*/  UMOV UR17, UR13 ;  /* 0x0000000d00117c82 */ /* 0x000fc60008000000 */
[----:B------:R4:W-:Y:S01]  /*1bf0*/  UTMALDG.3D.2CTA [UR8], [UR26], desc[UR18] ;  /* 0x000012081a0075b4 */ /* 0x0009e20008211000 */
[----:B--2---:R-:W-:Y:S01]  /*1c00*/  UIADD3 UR34, UPT, UPT, UR34, 0x20, URZ ;  /* 0x0000002022227890 */ /* 0x004fe2000fffe0ff */
[----:B------:R-:W-:Y:S11]  /*1c10*/  BRA.U UP2, `(.L_x_31) ;  /* 0xfffffffd024c7547 */ /* 0x000ff6000b83ffff */
.L_x_25:
[----:B----4-:R-:W-:Y:S01]  /*1c20*/  ULEA UR8, UR13, UR4, 0x3 ;  /* 0x000000040d087291 */ /* 0x010fe2000f8e18ff */
[----:B-1----:R-:W-:Y:S01]  /*1c30*/  SHF.L.U32 R2, R15, 0x1f, RZ ;  /* 0x0000001f0f027819 */ /* 0x002fe200000006ff */
[----:B------:R-:W-:Y:S01]  /*1c40*/  @!P1 SYNCS.ARRIVE.TRANS64.A1T0 RZ, [UR4+0x58], RZ ;  /* 0x000058ffffff99a7 */ /* 0x000fe20008100004 */
[----:B------:R-:W-:-:S06]  /*1c50*/  UISETP.GT.AND UP0, UPT, UR22, UR21, UPT ;  /* 0x000000151600728c */ /* 0x000fcc000bf04270 */
[----:B--2---:R1:W2:Y:S03]  /*1c60*/  SYNCS.PHASECHK.TRANS64.TRYWAIT P0, [UR8+0x20], R2 ;  /* 0x00002002ff0075a7 */ /* 0x0042a60008001108 */
[----:B------:R-:W-:Y:S05]  /*1c70*/  BRA.U !UP0, `(.L_x_32) ;  /* 0x0000000108c07547 */ /* 0x000fea000b800000 */
[----:B------:R-:W-:Y:S01]  /*1c80*/  UIADD3 UR26, UPT, UPT, UR14, UR23, URZ ;  /* 0x000000170e1a7290 */ /* 0x000fe2000fffe0ff */
[----:B------:R-:W-:-:S11]  /*1c90*/  UMOV UR27, UR13 ;  /* 0x0000000d001b7c82 */ /* 0x000fd60008000000 */
.L_x_38:
[----:B------:R-:W-:Y:S01]  /*1ca0*/  ULEA UR17, UR27, UR4, 0x3 ;  /* 0x000000041b117291 */ /* 0x000fe2000f8e18ff */
[----:B--2---:R-:W-:Y:S01]  /*1cb0*/  @P5 MOV R3, 0x1800 ;  /* 0x0000180000035802 */ /* 0x004fe20000000f00 */
[----:B-12---:R-:W-:Y:S10]  /*1cc0*/  @P0 BRA `(.L_x_33) ;  /* 0x00000000000c0947 */ /* 0x006ff40003800000 */
[----:B------:R-:W-:-:S04]  /*1cd0*/  SHF.L.U32 R5, R15, 0x1f, RZ ;  /* 0x0000001f0f057819 */ /* 0x000fc800000006ff */
[----:B------:R-:W2:Y:S02]  /*1ce0*/  SYNCS.PHASECHK.TRANS64.TRYWAIT P0, [UR17+0x20], R5 ;  /* 0x00002005ff0075a7 */ /* 0x000ea40008001111 */
[----:B--2---:R-:W-:Y:S05]  /*1cf0*/  @!P0 BRA `(.L_x_34) ;  /* 0x0000004800b88947 */ /* 0x004fea0003800000 */
.L_x_33:
[----:B------:R2:W-:Y:S01]  /*1d00*/  @P5 SYNCS.ARRIVE.TRANS64 RZ, [UR17], R3 ;  /* 0x00000003ffff59a7 */ /* 0x0005e20008000011 */
[----:B------:R-:W-:-:S04]  /*1d10*/  ULOP3.LUT UR8, UR7, 0x2, URZ, 0xfc, !UPT ;  /* 0x0000000207087892 */ /* 0x000fc8000f8efcff */
[----:B------:R-:W-:-:S09]  /*1d20*/  UISETP.NE.AND UP0, UPT, UR8, 0x2, UPT ;  /* 0x000000020800788c */ /* 0x000fd2000bf05270 */
[----:B------:R-:W-:Y:S05]  /*1d30*/  BRA.U UP0, `(.L_x_35) ;  /* 0x0000000100047547 */ /* 0x000fea000b800000 */
[----:B------:R-:W-:Y:S05]  /*1d40*/  BPT.TRAP 0x1 ;  /* 0x000000040000795c */ /* 0x000fea0000300000 */
.L_x_35:
[----:B------:R-:W-:Y:S04]  /*1d50*/  BSSY.RECONVERGENT B0, `(.L_x_36) ;  /* 0x0000003000007945 */ /* 0x000fe80003800200 */
[----:B------:R-:W-:Y:S05]  /*1d60*/  @!P4 BRA `(.L_x_37) ;  /* 0x000000000004c947 */ /* 0x000fea0003800000 */
[----:B------:R-:W-:Y:S05]  /*1d70*/  BPT.TRAP 0x1 ;  /* 0x000000040000795c */ /* 0x000fea0000300000 */
.L_x_37:
[----:B------:R-:W-:Y:S05]  /*1d80*/  BSYNC.RECONVERGENT B0 ;  /* 0x0000000000007941 */ /* 0x000fea0003800200 */
.L_x_36:
        /* <DEDUP_REMOVED lines=9> */
[----:B------:R-:W-:Y:S02]  /*1e20*/  USHF.L.U32 UR18, UR23, 0x5, URZ ;  /* 0x0000000517127899 */ /* 0x000fe400080006ff */
[----:B------:R-:W-:Y:S01]  /*1e30*/  ULOP3.LUT UR17, UR17, 0xfefffff8, URZ, 0xc0, !UPT ;  /* 0xfefffff811117892 */ /* 0x000fe2000f8ec0ff */
[----:B-1----:R-:W-:Y:S01]  /*1e40*/  SHF.L.U32 R2, R15, 0x1f, RZ ;  /* 0x0000001f0f027819 */ /* 0x002fe200000006ff */
[----:B------:R-:W-:Y:S02]  /*1e50*/  UIADD3 UR16, UPT, UPT, UR16, 0x2400, URZ ;  /* 0x0000240010107890 */ /* 0x000fe4000fffe0ff */
[----:B------:R-:W-:Y:S01]  /*1e60*/  UIADD3.X UR33, UPT, UPT, URZ, UR25, URZ, UP1, !UPT ;  /* 0x00000019ff217290 */ /* 0x000fe20008ffe4ff */
[----:B------:R4:W1:Y:S01]  /*1e70*/  SYNCS.PHASECHK.TRANS64.TRYWAIT P0, [UR8+0x20], R2 ;  /* 0x00002002ff0075a7 */ /* 0x0008620008001108 */
[----:B------:R-:W-:-:S02]  /*1e80*/  ULEA UR8, UR27, UR4, 0xa ;  /* 0x000000041b087291 */ /* 0x000fc4000f8e50ff */
[----:B------:R-:W-:Y:S02]  /*1e90*/  UIADD3.X UR31, UPT, UPT, URZ, UR25, URZ, UP0, !UPT ;  /* 0x00000019ff1f7290 */ /* 0x000fe400087fe4ff */
[----:B------:R-:W-:Y:S01]  /*1ea0*/  UIADD3 UR8, UPT, UPT, UR8, 0x4400, URZ ;  /* 0x0000440008087890 */ /* 0x000fe2000fffe0ff */
[----:B------:R-:W-:Y:S01]  /*1eb0*/  UMOV UR28, 0x0 ;  /* 0x00000000001c7882 */ /* 0x000fe20000000000 */
[----:B------:R-:W-:Y:S01]  /*1ec0*/  UMOV UR29, 0x10000000 ;  /* 0x10000000001d7882 */ /* 0x000fe20000000000 */
[----:B------:R-:W-:Y:S01]  /*1ed0*/  UMOV UR19, UR35 ;  /* 0x0000002300137c82 */ /* 0x000fe20008000000 */
[----:B------:R-:W-:Y:S01]  /*1ee0*/  UMOV UR20, UR36 ;  /* 0x0000002400147c82 */ /* 0x000fe20008000000 */
[----:B------:R-:W-:Y:S01]  /*1ef0*/  UMOV UR12, UR36 ;  /* 0x00000024000c7c82 */ /* 0x000fe20008000000 */
[----:B------:R-:W-:Y:S01]  /*1f00*/  UMOV UR9, UR17 ;  /* 0x0000001100097c82 */ /* 0x000fe20008000000 */
[----:B------:R-:W-:Y:S01]  /*1f10*/  UMOV UR10, UR18 ;  /* 0x00000012000a7c82 */ /* 0x000fe20008000000 */
[----:B------:R4:W-:Y:S01]  /*1f20*/  UTMALDG.3D.2CTA [UR16], [UR32], desc[UR28] ;  /* 0x00001c10200075b4 */ /* 0x0009e20008211000 */
[----:B------:R-:W-:Y:S01]  /*1f30*/  UIADD3 UR23, UPT, UPT, UR23, 0x1, URZ ;  /* 0x0000000117177890 */ /* 0x000fe2000fffe0ff */
[----:B------:R-:W-:-:S03]  /*1f40*/  UMOV UR27, UR13 ;  /* 0x0000000d001b7c82 */ /* 0x000fc60008000000 */
[----:B------:R-:W-:Y:S01]  /*1f50*/  UISETP.NE.AND UP0, UPT, UR23, UR26, UPT ;  /* 0x0000001a1700728c */ /* 0x000fe2000bf05270 */
[----:B------:R4:W-:Y:S08]  /*1f60*/  UTMALDG.3D.2CTA [UR8], [UR30], desc[UR28] ;  /* 0x00001c081e0075b4 */ /* 0x0009f00008211000 */
[----:B----4-:R-:W-:Y:S05]  /*1f70*/  BRA.U UP0, `(.L_x_38) ;  /* 0xfffffffd00487547 */ /* 0x010fea000b83ffff */
.L_x_32:
[C---:B-1----:R-:W-:Y:S01]  /*1f80*/  LEA R2, R14.reuse, UR4, 0x3 ;  /* 0x000000040e027c11 */ /* 0x042fe2000f8e18ff */
[----:B------:R-:W-:Y:S01]  /*1f90*/  NOP ;  /* 0x0000000000007918 */ /* 0x000fe20000000000 */
[----:B--2---:R-:W-:Y:S02]  /*1fa0*/  SHF.L.U32 R3, R13, 0x1f, RZ ;  /* 0x0000001f0d037819 */ /* 0x004fe400000006ff */
[----:B------:R-:W-:Y:S02]  /*1fb0*/  LEA R4, R14, UR4, 0x4 ;  /* 0x000000040e047c11 */ /* 0x000fe4000f8e20ff */
[----:B------:R-:W1:Y:S02]  /*1fc0*/  SYNCS.PHASECHK.TRANS64.TRYWAIT P0, [R2+URZ+0x60], R3 ;  /* 0x00006003020075a7 */ /* 0x000e6400080011ff */
[----:B-1----:R-:W-:Y:S05]  /*1fd0*/  @!P0 BRA `(.L_x_39) ;  /* 0x0000004800188947 */ /* 0x002fea0003800000 */
.L_x_116:
[----:B------:R-:W2:Y:S01]  /*1fe0*/  LDS.128 R4, [R4+0xf0] ;  /* 0x0000f00004047984 */ /* 0x000ea20000000c00 */
[----:B------:R-:W-:Y:S01]  /*1ff0*/  ISETP.GE.AND P0, PT, R40, 0x1, PT ;  /* 0x000000012800780c */ /* 0x000fe20003f06270 */
[----:B-1----:R-:W-:Y:S01]  /*2000*/  VIADD R2, R2, 0x70 ;  /* 0x0000007002027836 */ /* 0x002fe20000000000 */
[----:B------:R-:W-:Y:S01]  /*2010*/  @!PT LDS RZ, [RZ] ;  /* 0x00000000fffff984 */ /* 0x000fe20000000800 */
[----:B------:R-:W-:Y:S01]  /*2020*/  @!PT LDS RZ, [RZ] ;  /* 0x00000000fffff984 */ /* 0x000fe20000000800 */
[----:B------:R-:W-:Y:S01]  /*2030*/  @!PT LDS RZ, [RZ] ;  /* 0x00000000fffff984 */ /* 0x000fe20000000800 */
[----:B------:R-:W-:Y:S01]  /*2040*/  @!PT LDS RZ, [RZ] ;  /* 0x00000000fffff984 */ /* 0x000fe20000000800 */
[----:B------:R1:W-:Y:S06]  /*2050*/  MEMBAR.ALL.CTA ;  /* 0x0000000000007992 */ /* 0x0003ec0000008000 */
[----:B-1----:R-:W1:Y:S01]  /*2060*/  FENCE.VIEW.ASYNC.S ;  /* 0x00000000000073c6 */ /* 0x002e620000000000 */
[----:B------:R-:W-:-:S04]  /*2070*/  PRMT R2, RZ, 0x654, R2 ;  /* 0x00000654ff027816 */ /* 0x000fc80000000002 */
[----:B-1----:R1:W-:Y:S01]  /*2080*/  SYNCS.ARRIVE.TRANS64.RED.A1T0 RZ, [R2+URZ], RZ ;  /* 0x000000ff02ff79a7 */ /* 0x0023e200081004ff */
[----:B--2---:R-:W-:-:S13]  /*2090*/  LOP3.LUT P2, RZ, R6, 0x1, RZ, 0xc0, !PT ;  /* 0x0000000106ff7812 */ /* 0x004fda000784c0ff */
[----:B------:R-:W-:Y:S01]  /*20a0*/  @P2 SHF.R.U32.HI R3, RZ, 0x10, R5 ;  /* 0x00000010ff032819 */ /* 0x000fe20000011605 */
[----:B------:R-:W-:Y:S01]  /*20b0*/  VOTEU.ANY UP0, P2 ;  /* 0x0000000000ff7886 */ /* 0x000fe20001000100 */
[----:B------:R-:W-:Y:S02]  /*20c0*/  @P2 MOV R11, R4 ;  /* 0x00000004000b2202 */ /* 0x000fe40000000f00 */
[----:B------:R-:W-:Y:S02]  /*20d0*/  @P2 R2UR.BROADCAST UR8, R3 ;  /* 0x00000000030822ca */ /* 0x000fe400008e0000 */
[----:B------:R-:W-:-:S11]  /*20e0*/  @P2 LOP3.LUT R8, R5, 0xffff, RZ, 0xc0, !PT ;  /* 0x0000ffff05082812 */ /* 0x000fd600078ec0ff */
[----:B------:R-:W-:Y:S01]  /*20f0*/  @UP0 UMOV UR36, UR8 ;  /* 0x0000000800240c82 */ /* 0x000fe20008000000 */
[----:B-1----:R-:W-:Y:S05]  /*2100*/  @!P0 BRA `(.L_x_40) ;  /* 0x0000000000b88947 */ /* 0x002fea0003800000 */
[----:B------:R-:W3:Y:S01]  /*2110*/  LDC.64 R4, c[0x0][0xb18] ;  /* 0x0002c600ff047b82 */ /* 0x000ee20000000a00 */
[----:B------:R-:W-:-:S07]  /*2120*/  ISETP.NE.AND P3, PT, R40, 0x1, PT ;  /* 0x000000012800780c */ /* 0x000fce0003f65270 */
[----:B------:R-:W1:Y:S08]  /*2130*/  LDC.64 R6, c[0x0][0xb10] ;  /* 0x0002c400ff067b82 */ /* 0x000e700000000a00 */
[----:B------:R-:W2:Y:S08]  /*2140*/  LDC R18, c[0x0][0xb20] ;  /* 0x0002c800ff127b82 */ /* 0x000eb00000000800 */
[----:B------:R-:W4:Y:S01]  /*2150*/  LDC R20, c[0x0][0xb0c] ;  /* 0x0002c300ff147b82 */ /* 0x000f220000000800 */
[----:B---3--:R-:W-:Y:S01]  /*2160*/  IMAD.HI.U32 R19, R0, R5, RZ ;  /* 0x0000000500137227 */ /* 0x008fe200078e00ff */
[----:B------:R-:W-:-:S03]  /*2170*/  ISETP.NE.AND P0, PT, R4, 0x1, PT ;  /* 0x000000010400780c */ /* 0x000fc60003f05270 */
[----:B------:R-:W-:-:S03]  /*2180*/  IMAD.HI.U32 R5, R8, R5, RZ ;  /* 0x0000000508057227 */ /* 0x000fc600078e00ff */
[----:B------:R-:W3:Y:S01]  /*2190*/  LDC.64 R2, c[0x0][0xb28] ;  /* 0x0002ca00ff027b82 */ /* 0x000ee20000000a00 */
[----:B-1----:R-:W-:-:S04]  /*21a0*/  IMAD.HI.U32 R22, R9, R6, RZ ;  /* 0x0000000609167227 */ /* 0x002fc800078e00ff */
[----:B------:R-:W-:Y:S01]  /*21b0*/  IMAD.HI.U32 R24, R11, R6, RZ ;  /* 0x000000060b187227 */ /* 0x000fe200078e00ff */
[----:B------:R-:W-:Y:S02]  /*21c0*/  SHF.R.U32.HI R22, RZ, R7, R22 ;  /* 0x00000007ff167219 */ /* 0x000fe40000011616 */
[-C--:B--2---:R-:W-:Y:S02]  /*21d0*/  SHF.R.U32.HI R19, RZ, R18.reuse, R19 ;  /* 0x00000012ff137219 */ /* 0x084fe40000011613 */
[----:B------:R-:W-:Y:S02]  /*21e0*/  SHF.R.U32.HI R5, RZ, R18, R5 ;  /* 0x00000012ff057219 */ /* 0x000fe40000011605 */
[----:B------:R-:W-:Y:S02]  /*21f0*/  SEL R19, R0, R19, !P0 ;  /* 0x0000001300137207 */ /* 0x000fe40004000000 */
[----:B------:R-:W-:Y:S02]  /*2200*/  SHF.R.U32.HI R24, RZ, R7, R24 ;  /* 0x00000007ff187219 */ /* 0x000fe40000011618 */
[----:B----4-:R-:W-:-:S02]  /*2210*/  ISETP.NE.AND P1, PT, R20, 0x1, PT ;  /* 0x000000011400780c */ /* 0x010fc40003f25270 */
[----:B------:R-:W-:Y:S02]  /*2220*/  SEL R5, R8, R5, !P0 ;  /* 0x0000000508057207 */ /* 0x000fe40004000000 */
[----:B------:R-:W-:Y:S02]  /*2230*/  SEL R21, R9, R22, !P1 ;  /* 0x0000001609157207 */ /* 0x000fe40004800000 */
[----:B------:R-:W-:Y:S01]  /*2240*/  SEL R7, R11, R24, !P1 ;  /* 0x000000180b077207 */ /* 0x000fe20004800000 */
[----:B---3--:R-:W-:-:S04]  /*2250*/  IMAD.HI.U32 R22, R19, R2, RZ ;  /* 0x0000000213167227 */ /* 0x008fc800078e00ff */
[----:B------:R-:W-:Y:S01]  /*2260*/  IMAD.HI.U32 R6, R21, R2, RZ ;  /* 0x0000000215067227 */ /* 0x000fe200078e00ff */
[----:B------:R-:W-:-:S04]  /*2270*/  @P3 SHF.R.U32.HI R19, RZ, R3, R22 ;  /* 0x00000003ff133219 */ /* 0x000fc80000011616 */
[----:B------:R-:W-:Y:S01]  /*2280*/  @P3 SHF.R.U32.HI R21, RZ, R3, R6 ;  /* 0x00000003ff153219 */ /* 0x000fe20000011606 */
[----:B------:R-:W-:-:S04]  /*2290*/  IMAD R19, R40, R19, RZ ;  /* 0x0000001328137224 */ /* 0x000fc800078e02ff */
[----:B------:R-:W-:Y:S01]  /*22a0*/  IMAD R6, R40, R21, RZ ;  /* 0x0000001528067224 */ /* 0x000fe200078e02ff */
[C---:B------:R-:W-:Y:S02]  /*22b0*/  ISETP.GE.AND P0, PT, R5.reuse, R19, PT ;  /* 0x000000130500720c */ /* 0x040fe40003f06270 */
[----:B------:R-:W-:Y:S02]  /*22c0*/  IADD3 R19, PT, PT, -R5, RZ, RZ ;  /* 0x000000ff05137210 */ /* 0x000fe40007ffe1ff */
[----:B------:R-:W-:Y:S01]  /*22d0*/  ISETP.GE.OR P0, PT, R7, R6, P0 ;  /* 0x000000060700720c */ /* 0x000fe20000706670 */
[----:B------:R-:W-:-:S04]  /*22e0*/  IMAD.HI.U32 R6, R5, R2, RZ ;  /* 0x0000000205067227 */ /* 0x000fc800078e00ff */
[----:B------:R-:W-:Y:S01]  /*22f0*/  IMAD R8, R4, R19, R8 ;  /* 0x0000001304087224 */ /* 0x000fe200078e0208 */
[----:B------:R-:W-:-:S04]  /*2300*/  SHF.R.U32.HI R6, RZ, R3, R6 ;  /* 0x00000003ff067219 */ /* 0x000fc80000011606 */
[----:B------:R-:W-:-:S03]  /*2310*/  SEL R6, R5, R6, !P3 ;  /* 0x0000000605067207 */ /* 0x000fc60005800000 */
[----:B------:R-:W-:-:S04]  /*2320*/  @!P0 IMAD.HI.U32 R18, R7, R2, RZ ;  /* 0x0000000207128227 */ /* 0x000fc800078e00ff */
[----:B------:R-:W-:Y:S01]  /*2330*/  IMAD.MOV R2, RZ, RZ, -R6 ;  /* 0x000000ffff027224 */ /* 0x000fe200078e0a06 */
[----:B------:R-:W-:-:S03]  /*2340*/  @!P0 SHF.R.U32.HI R18, RZ, R3, R18 ;  /* 0x00000003ff128219 */ /* 0x000fc60000011612 */
[----:B------:R-:W-:Y:S01]  /*2350*/  IMAD R2, R40, R2, R5 ;  /* 0x0000000228027224 */ /* 0x000fe200078e0205 */
        /* <DEDUP_REMOVED lines=9> */
.L_x_40:
[----:B------:R-:W1:Y:S02]  /*23f0*/  LDCU UR8, c[0x0][0xb30] ;  /* 0x00016600ff0877ac */ /* 0x000e640008000800 */
[----:B-1----:R-:W-:-:S09]  /*2400*/  UISETP.NE.AND UP0, UPT, UR8, 0x1, UPT ;  /* 0x000000010800788c */ /* 0x002fd2000bf05270 */
[----:B------:R-:W-:Y:S05]  /*2410*/  BRA.U UP0, `(.L_x_41) ;  /* 0x0000000100407547 */ /* 0x000fea000b800000 */
[----:B------:R-:W1:Y:S08]  /*2420*/  LDC.64 R4, c[0x0][0xb10] ;  /* 0x0002c400ff047b82 */ /* 0x000e700000000a00 */
[----:B------:R-:W2:Y:S08]  /*2430*/  LDC.64 R2, c[0x0][0xb18] ;  /* 0x0002c600ff027b82 */ /* 0x000eb00000000a00 */
[----:B------:R-:W4:Y:S08]  /*2440*/  LDC R6, c[0x0][0xb20] ;  /* 0x0002c800ff067b82 */ /* 0x000f300000000800 */
[----:B------:R-:W3:Y:S01]  /*2450*/  LDC R18, c[0x0][0xb0c] ;  /* 0x0002c300ff127b82 */ /* 0x000ee20000000800 */
[----:B-1----:R-:W-:-:S05]  /*2460*/  IMAD.HI.U32 R4, R11, R4, RZ ;  /* 0x000000040b047227 */ /* 0x002fca00078e00ff */
[----:B------:R-:W-:Y:S01]  /*2470*/  SHF.R.U32.HI R4, RZ, R5, R4 ;  /* 0x00000005ff047219 */ /* 0x000fe20000011604 */
[----:B--2---:R-:W-:Y:S01]  /*2480*/  IMAD.HI.U32 R3, R8, R3, RZ ;  /* 0x0000000308037227 */ /* 0x004fe200078e00ff */
[----:B------:R-:W-:-:S04]  /*2490*/  ISETP.NE.AND P0, PT, R2, 0x1, PT ;  /* 0x000000010200780c */ /* 0x000fc80003f05270 */
[----:B----4-:R-:W-:-:S04]  /*24a0*/  SHF.R.U32.HI R3, RZ, R6, R3 ;  /* 0x00000006ff037219 */ /* 0x010fc80000011603 */
[----:B------:R-:W-:Y:S02]  /*24b0*/  SEL R3, R8, R3, !P0 ;  /* 0x0000000308037207 */ /* 0x000fe40004000000 */
[----:B---3--:R-:W-:-:S04]  /*24c0*/  ISETP.NE.AND P1, PT, R18, 0x1, PT ;  /* 0x000000011200780c */ /* 0x008fc80003f25270 */
[----:B------:R-:W-:-:S05]  /*24d0*/  SEL R4, R11, R4, !P1 ;  /* 0x000000040b047207 */ /* 0x000fca0004800000 */
[----:B------:R-:W-:Y:S02]  /*24e0*/  IMAD.IADD R5, R3, 0x1, -R4 ;  /* 0x0000000103057824 */ /* 0x000fe400078e0a04 */
[----:B------:R-:W-:Y:S02]  /*24f0*/  IMAD.IADD R3, R4, 0x1, -R3 ;  /* 0x0000000104037824 */ /* 0x000fe400078e0a03 */
[----:B------:R-:W-:Y:S02]  /*2500*/  IMAD R11, R5, R18, R11 ;  /* 0x00000012050b7224 */ /* 0x000fe400078e020b */
[----:B------:R-:W-:-:S07]  /*2510*/  IMAD R8, R3, R2, R8 ;  /* 0x0000000203087224 */ /* 0x000fce00078e0208 */
.L_x_41:
[----:B------:R-:W-:Y:S01]  /*2520*/  VIADD R14, R14, 0x1 ;  /* 0x000000010e0e7836 */ /* 0x000fe20000000000 */
[----:B------:R-:W-:Y:S01]  /*2530*/  PLOP3.LUT P1, PT, PT, PT, PT, 0x80, 0x8 ;  /* 0x000000000008781c */ /* 0x000fe20003f2f070 */
[----:B------:R-:W-:Y:S02]  /*2540*/  IMAD.IADD R93, R11, 0x1, R92 ;  /* 0x000000010b5d7824 */ /* 0x000fe400078e025c */
[----:B------:R-:W-:Y:S01]  /*2550*/  IMAD.IADD R94, R8, 0x1, R81 ;  /* 0x00000001085e7824 */ /* 0x000fe200078e0251 */
[----:B------:R-:W-:-:S04]  /*2560*/  ISETP.NE.AND P0, PT, R14, 0x2, PT ;  /* 0x000000020e00780c */ /* 0x000fc80003f05270 */
[----:B------:R-:W-:Y:S02]  /*2570*/  SEL R2, RZ, 0x1, P0 ;  /* 0x00000001ff027807 */ /* 0x000fe40000000000 */
[----:B------:R-:W-:Y:S02]  /*2580*/  SEL R14, R14, RZ, P0 ;  /* 0x000000ff0e0e7207 */ /* 0x000fe40000000000 */
[----:B------:R-:W-:Y:S01]  /*2590*/  LOP3.LUT R13, R13, R2, RZ, 0x3c, !PT ;  /* 0x000000020d0d7212 */ /* 0x000fe200078e3cff */
[----:B------:R-:W-:Y:S06]  /*25a0*/  @P2 BRA `(.L_x_42) ;  /* 0xfffffff000582947 */ /* 0x000fec000383ffff */
[----:B------:R-:W-:Y:S01]  /*25b0*/  UIADD3 UR4, UPT, UPT, UR4, 0x20, URZ ;  /* 0x0000002004047890 */ /* 0x000fe2000fffe0ff */
[----:B------:R-:W-:-:S03]  /*25c0*/  SHF.L.U32 R3, R15, 0x1f, RZ ;  /* 0x0000001f0f037819 */ /* 0x000fc600000006ff */
[----:B------:R-:W-:-:S09]  /*25d0*/  ULEA UR5, UR13, UR4, 0x3 ;  /* 0x000000040d057291 */ /* 0x000fd2000f8e18ff */
[----:B------:R-:W1:Y:S02]  /*25e0*/  SYNCS.PHASECHK.TRANS64.TRYWAIT P0, [UR5], R3 ;  /* 0x00000003ff0075a7 */ /* 0x000e640008001105 */
[----:B-1----:R-:W-:Y:S05]  /*25f0*/  @!P0 BRA `(.L_x_43) ;  /* 0x0000004000a48947 */ /* 0x002fea0003800000 */
.L_x_118:
[----:B------:R-:W-:-:S04]  /*2600*/  UIADD3 UR6, UPT, UPT, UR13, 0x1, URZ ;  /* 0x000000010d067890 */ /* 0x000fc8000fffe0ff */
[----:B------:R-:W-:-:S04]  /*2610*/  UISETP.NE.AND UP0, UPT, UR6, 0x4, UPT ;  /* 0x000000040600788c */ /* 0x000fc8000bf05270 */
[----:B------:R-:W-:Y:S02]  /*2620*/  USEL UR7, URZ, 0x1, UP0 ;  /* 0x00000001ff077887 */ /* 0x000fe40008000000 */
[----:B------:R-:W-:-:S04]  /*2630*/  USEL UR6, UR6, URZ, UP0 ;  /* 0x000000ff06067287 */ /* 0x000fc80008000000 */
[----:B------:R-:W-:Y:S01]  /*2640*/  ULEA UR5, UR6, UR4, 0x3 ;  /* 0x0000000406057291 */ /* 0x000fe2000f8e18ff */
[----:B------:R-:W-:-:S04]  /*2650*/  LOP3.LUT R2, R15, UR7, RZ, 0x3c, !PT ;  /* 0x000000070f027c12 */ /* 0x000fc8000f8e3cff */
[----:B-1----:R-:W-:-:S04]  /*2660*/  SHF.L.U32 R3, R2, 0x1f, RZ ;  /* 0x0000001f02037819 */ /* 0x002fc800000006ff */
[----:B------:R-:W1:Y:S02]  /*2670*/  SYNCS.PHASECHK.TRANS64.TRYWAIT P0, [UR5], R3 ;  /* 0x00000003ff0075a7 */ /* 0x000e640008001105 */
[----:B-1----:R-:W-:Y:S05]  /*2680*/  @!P0 BRA `(.L_x_44) ;  /* 0x0000004000988947 */ /* 0x002fea0003800000 */
.L_x_120:
        /* <DEDUP_REMOVED lines=9> */
.L_x_122:
[----:B------:R-:W-:-:S04]  /*2720*/  UIADD3 UR6, UPT, UPT, UR6, 0x1, URZ ;  /* 0x0000000106067890 */ /* 0x000fc8000fffe0ff */
[----:B------:R-:W-:-:S04]  /*2730*/  UISETP.NE.AND UP0, UPT, UR6, 0x4, UPT ;  /* 0x000000040600788c */ /* 0x000fc8000bf05270 */
[----:B------:R-:W-:Y:S02]  /*2740*/  USEL UR5, URZ, 0x1, UP0 ;  /* 0x00000001ff057887 */ /* 0x000fe40008000000 */
[----:B------:R-:W-:-:S04]  /*2750*/  USEL UR6, UR6, URZ, UP0 ;  /* 0x000000ff06067287 */ /* 0x000fc80008000000 */
[----:B------:R-:W-:Y:S01]  /*2760*/  ULEA UR6, UR6, UR4, 0x3 ;  /* 0x0000000406067291 */ /* 0x000fe2000f8e18ff */
[----:B-1----:R-:W-:-:S04]  /*2770*/  LOP3.LUT R3, R2, UR5, RZ, 0x3c, !PT ;  /* 0x0000000502037c12 */ /* 0x002fc8000f8e3cff */
[----:B------:R-:W-:Y:S01]  /*2780*/  SHF.L.U32 R3, R3, 0x1f, RZ ;  /* 0x0000001f03037819 */ /* 0x000fe200000006ff */
[----:B---3--:R-:W-:-:S07]  /*2790*/  IMAD.U32 R0, RZ, RZ, UR6 ;  /* 0x00000006ff007e24 */ /* 0x008fce000f8e00ff */
.L_x_46:
[----:B-1----:R1:W2:Y:S02]  /*27a0*/  SYNCS.PHASECHK.TRANS64.TRYWAIT P0, [R0+URZ], R3 ;  /* 0x00000003000075a7 */ /* 0x0022a400080011ff */
[----:B--2---:R-:W-:Y:S05]  /*27b0*/  @!P0 NANOSLEEP.SYNCS 0x989680 ;  /* 0x009896800000895d */ /* 0x004fea0003900000 */
[----:B------:R-:W2:Y:S02]  /*27c0*/  @!P0 SYNCS.PHASECHK.TRANS64 P0, [R0+URZ], R3 ;  /* 0x00000003000085a7 */ /* 0x000ea400080010ff */
[----:B--2---:R-:W-:Y:S05]  /*27d0*/  @P0 EXIT ;  /* 0x000000000000094d */ /* 0x004fea0003800000 */
[----:B------:R-:W-:Y:S05]  /*27e0*/  BRA `(.L_x_46) ;  /* 0xfffffffc00ec7947 */ /* 0x000fea000383ffff */
.L_x_22:
[----:B------:R-:W-:-:S04]  /*27f0*/  UISETP.NE.AND UP1, UPT, UR37, URZ, UPT ;  /* 0x000000ff2500728c */ /* 0x000fc8000bf25270 */
[----:B------:R-:W-:-:S09]  /*2800*/  UISETP.NE.OR UP1, UPT, UR10, 0x1, UP1 ;  /* 0x000000010a00788c */ /* 0x000fd20008f25670 */
[----:B------:R-:W-:Y:S05]  /*2810*/  BRA.U UP1, `(.L_x_47) ;  /* 0x00000005014c7547 */ /* 0x000fea000b800000 */
[----:B------:R-:W-:Y:S01]  /*2820*/  HFMA2 R11, -RZ, RZ, 0, 0 ;  /* 0x00000000ff0b7431 */ /* 0x000fe200000001ff */
[----:B------:R-:W-:Y:S01]  /*2830*/  ISETP.GE.U32.AND P2, PT, R10, 0x2, PT ;  /* 0x000000020a00780c */ /* 0x000fe20003f46070 */
[----:B------:R-:W-:Y:S01]  /*2840*/  IMAD.MOV.U32 R12, RZ, RZ, 0x1 ;  /* 0x00000001ff0c7424 */ /* 0x000fe200078e00ff */
[----:B------:R-:W-:Y:S01]  /*2850*/  CS2R R8, SRZ ;  /* 0x0000000000087805 */ /* 0x000fe2000001ff00 */
[----:B------:R-:W-:Y:S01]  /*2860*/  IMAD.MOV.U32 R3, RZ, RZ, RZ ;  /* 0x000000ffff037224 */ /* 0x000fe200078e00ff */
[----:B------:R-:W-:Y:S01]  /*2870*/  UMOV UR4, 0x400 ;  /* 0x0000040000047882 */ /* 0x000fe20000000000 */
[----:B------:R-:W-:Y:S01]  /*2880*/  UMOV UR6, URZ ;  /* 0x000000ff00067c82 */ /* 0x000fe20008000000 */
[----:B------:R-:W-:-:S12]  /*2890*/  ULEA UR37, UR37, UR4, 0x18 ;  /* 0x0000000425257291 */ /* 0x000fd8000f8ec0ff */
.L_x_51:
[----:B------:R-:W-:Y:S02]  /*28a0*/  LEA R0, R3, UR37, 0x3 ;  /* 0x0000002503007c11 */ /* 0x000fe4000f8e18ff */
[----:B------:R-:W-:-:S03]  /*28b0*/  SHF.L.U32 R5, R8, 0x1f, RZ ;  /* 0x0000001f08057819 */ /* 0x000fc600000006ff */
[----:B------:R-:W-:Y:S01]  /*28c0*/  VIADD R4, R0, 0xd0 ;  /* 0x000000d000047836 */ /* 0x000fe20000000000 */
[----:B------:R-:W1:Y:S02]  /*28d0*/  SYNCS.PHASECHK.TRANS64.TRYWAIT P0, [R0+URZ+0xc0], R5 ;  /* 0x0000c005000075a7 */ /* 0x000e6400080011ff */
[----:B-1----:R-:W-:Y:S05]  /*28e0*/  @!P0 BRA `(.L_x_48) ;  /* 0x0000004000308947 */ /* 0x002fea0003800000 */
.L_x_123:
[----:B------:R-:W-:Y:S01]  /*28f0*/  ULEA UR5, UR6, UR37, 0x3 ;  /* 0x0000002506057291 */ /* 0x000fe2000f8e18ff */
[----:B------:R-:W-:Y:S01]  /*2900*/  PRMT R4, RZ, 0x654, R4 ;  /* 0x00000654ff047816 */ /* 0x000fe20000000004 */
[----:B-1----:R-:W-:Y:S01]  /*2910*/  @!P2 IMAD.MOV.U32 R5, RZ, RZ, 0x10 ;  /* 0x00000010ff05a424 */ /* 0x002fe200078e00ff */
[----:B------:R-:W-:Y:S01]  /*2920*/  SHF.L.U32 R7, R12, 0x1f, RZ ;  /* 0x0000001f0c077819 */ /* 0x000fe200000006ff */
[----:B------:R-:W-:Y:S01]  /*2930*/  UIADD3 UR4, UPT, UPT, UR5, 0x60, URZ ;  /* 0x0000006005047890 */ /* 0x000fe2000fffe0ff */
[----:B------:R1:W-:Y:S05]  /*2940*/  SYNCS.ARRIVE.TRANS64.RED.A1T0 RZ, [R4+URZ], RZ ;  /* 0x000000ff04ff79a7 */ /* 0x0003ea00081004ff */
[----:B------:R-:W-:Y:S01]  /*2950*/  IMAD.U32 R13, RZ, RZ, UR4 ;  /* 0x00000004ff0d7e24 */ /* 0x000fe2000f8e00ff */
[----:B------:R-:W2:Y:S04]  /*2960*/  SYNCS.PHASECHK.TRANS64.TRYWAIT P0, [UR5+0x70], R7 ;  /* 0x00007007ff0075a7 */ /* 0x000ea80008001105 */
[----:B------:R-:W-:Y:S01]  /*2970*/  PRMT R13, R10, 0x654, R13 ;  /* 0x000006540a0d7816 */ /* 0x000fe2000000000d */
[----:B-12---:R-:W-:Y:S06]  /*2980*/  @!P0 BRA `(.L_x_49) ;  /* 0x00000040001c8947 */ /* 0x006fec0003800000 */
.L_x_125:
[----:B------:R-:W-:Y:S01]  /*2990*/  ULEA UR4, UR6, UR37, 0x4 ;  /* 0x0000002506047291 */ /* 0x000fe2000f8e20ff */
[----:B------:R-:W-:Y:S01]  /*29a0*/  SEL R2, R13, R2, !P2 ;  /* 0x000000020d027207 */ /* 0x000fe20005000000 */
[----:B------:R-:W-:Y:S01]  /*29b0*/  UIADD3 UR5, UPT, UPT, UR5, 0x60, URZ ;  /* 0x0000006005057890 */ /* 0x000fe2000fffe0ff */
[----:B-1----:R-:W-:Y:S01]  /*29c0*/  LEA R0, R11, UR37, 0x3 ;  /* 0x000000250b007c11 */ /* 0x002fe2000f8e18ff */
[----:B------:R-:W-:Y:S01]  /*29d0*/  UIADD3 UR4, UPT, UPT, UR4, 0xf0, URZ ;  /* 0x000000f004047890 */ /* 0x000fe2000fffe0ff */
[----:B------:R1:W-:Y:S01]  /*29e0*/  @!P2 SYNCS.ARRIVE.TRANS64.RED RZ, [R2+URZ], R5 ;  /* 0x0000000502ffa9a7 */ /* 0x0003e200080004ff */
[----:B------:R-:W-:Y:S01]  /*29f0*/  UIADD3 UR6, UPT, UPT, UR6, 0x1, URZ ;  /* 0x0000000106067890 */ /* 0x000fe2000fffe0ff */
[----:B------:R-:W-:-:S03]  /*2a00*/  VIADD R3, R3, 0x1 ;  /* 0x0000000103037836 */ /* 0x000fc60000000000 */
[----:B------:R-:W-:Y:S02]  /*2a10*/  UISETP.NE.AND UP0, UPT, UR6, 0x2, UPT ;  /* 0x000000020600788c */ /* 0x000fe4000bf05270 */
[----:B------:R-:W-:Y:S01]  /*2a20*/  ISETP.NE.AND P0, PT, R3, 0x2, PT ;  /* 0x000000020300780c */ /* 0x000fe20003f05270 */
[----:B------:R-:W-:Y:S06]  /*2a30*/  UGETNEXTWORKID.BROADCAST [UR4], [UR5] ;  /* 0x00000000040073ca */ /* 0x000fec0008000100 */
[----:B------:R-:W-:Y:S02]  /*2a40*/  USEL UR4, URZ, 0x1, UP0 ;  /* 0x00000001ff047887 */ /* 0x000fe40008000000 */
[----:B------:R-:W-:-:S04]  /*2a50*/  USEL UR6, UR6, URZ, UP0 ;  /* 0x000000ff06067287 */ /* 0x000fc80008000000 */
[----:B------:R-:W-:Y:S02]  /*2a60*/  LOP3.LUT R12, R12, UR4, RZ, 0x3c, !PT ;  /* 0x000000040c0c7c12 */ /* 0x000fe4000f8e3cff */
[----:B-1----:R-:W-:-:S04]  /*2a70*/  SHF.L.U32 R5, R9, 0x1f, RZ ;  /* 0x0000001f09057819 */ /* 0x002fc800000006ff */
[----:B------:R-:W1:Y:S02]  /*2a80*/  SYNCS.PHASECHK.TRANS64.TRYWAIT P1, [R0+URZ+0x60], R5 ;  /* 0x00006005000075a7 */ /* 0x000e6400080211ff */
[----:B-1----:R-:W-:Y:S05]  /*2a90*/  @!P1 BRA `(.L_x_50) ;  /* 0x0000003c00f09947 */ /* 0x002fea0003800000 */
.L_x_126:
[----:B------:R-:W-:Y:S01]  /*2aa0*/  LEA R4, R11, UR37, 0x4 ;  /* 0x000000250b047c11 */ /* 0x000fe2000f8e20ff */
[----:B-1----:R-:W-:Y:S01]  /*2ab0*/  VIADD R0, R0, 0x70 ;  /* 0x0000007000007836 */ /* 0x002fe20000000000 */
[----:B------:R-:W-:Y:S01]  /*2ac0*/  SEL R3, R3, RZ, P0 ;  /* 0x000000ff03037207 */ /* 0x000fe20000000000 */
[----:B------:R-:W-:-:S03]  /*2ad0*/  VIADD R11, R11, 0x1 ;  /* 0x000000010b0b7836 */ /* 0x000fc60000000000 */
[----:B------:R-:W1:Y:S01]  /*2ae0*/  LDS.128 R4, [R4+0xf0] ;  /* 0x0000f00004047984 */ /* 0x000e620000000c00 */
[----:B------:R-:W-:Y:S02]  /*2af0*/  PRMT R0, RZ, 0x654, R0 ;  /* 0x00000654ff007816 */ /* 0x000fe40000000000 */
[C---:B------:R-:W-:Y:S01]  /*2b00*/  ISETP.NE.AND P1, PT, R11.reuse, 0x2, PT ;  /* 0x000000020b00780c */ /* 0x040fe20003f25270 */
[----:B------:R-:W-:Y:S01]  /*2b10*/  @!PT LDS RZ, [RZ] ;  /* 0x00000000fffff984 */ /* 0x000fe20000000800 */
[----:B------:R-:W-:Y:S01]  /*2b20*/  @!PT LDS RZ, [RZ] ;  /* 0x00000000fffff984 */ /* 0x000fe20000000800 */
[----:B------:R-:W-:Y:S01]  /*2b30*/  @!PT LDS RZ, [RZ] ;  /* 0x00000000fffff984 */ /* 0x000fe20000000800 */
[----:B------:R-:W-:Y:S01]  /*2b40*/  @!PT LDS RZ, [RZ] ;  /* 0x00000000fffff984 */ /* 0x000fe20000000800 */
[----:B------:R2:W-:Y:S06]  /*2b50*/  MEMBAR.ALL.CTA ;  /* 0x0000000000007992 */ /* 0x0005ec0000008000 */
[----:B--2---:R-:W2:Y:S01]  /*2b60*/  FENCE.VIEW.ASYNC.S ;  /* 0x00000000000073c6 */ /* 0x004ea20000000000 */
[----:B------:R-:W-:Y:S01]  /*2b70*/  SEL R11, R11, RZ, P1 ;  /* 0x000000ff0b0b7207 */ /* 0x000fe20000800000 */
[----:B--2---:R2:W-:Y:S01]  /*2b80*/  SYNCS.ARRIVE.TRANS64.RED.A1T0 RZ, [R0+URZ], RZ ;  /* 0x000000ff00ff79a7 */ /* 0x0045e200081004ff */
[----:B-1----:R-:W-:-:S02]  /*2b90*/  LOP3.LUT P3, RZ, R6, 0x1, RZ, 0xc0, !PT ;  /* 0x0000000106ff7812 */ /* 0x002fc4000786c0ff */
[----:B------:R-:W-:-:S04]  /*2ba0*/  SEL R5, RZ, 0x1, P0 ;  /* 0x00000001ff057807 */ /* 0x000fc80000000000 */
[----:B------:R-:W-:Y:S02]  /*2bb0*/  LOP3.LUT R8, R8, R5, RZ, 0x3c, !PT ;  /* 0x0000000508087212 */ /* 0x000fe400078e3cff */
[----:B--2---:R-:W-:-:S04]  /*2bc0*/  SEL R0, RZ, 0x1, P1 ;  /* 0x00000001ff007807 */ /* 0x004fc80000800000 */
[----:B------:R-:W-:Y:S01]  /*2bd0*/  LOP3.LUT R9, R9, R0, RZ, 0x3c, !PT ;  /* 0x0000000009097212 */ /* 0x000fe200078e3cff */
[----:B------:R-:W-:Y:S06]  /*2be0*/  @P3 BRA `(.L_x_51) ;  /* 0xfffffffc002c3947 */ /* 0x000fec000383ffff */
[----:B------:R-:W-:Y:S01]  /*2bf0*/  ULEA UR5, UR6, UR37, 0x3 ;  /* 0x0000002506057291 */ /* 0x000fe2000f8e18ff */
[----:B------:R-:W-:-:S08]  /*2c00*/  SHF.L.U32 R3, R12, 0x1f, RZ ;  /* 0x0000001f0c037819 */ /* 0x000fd000000006ff */
[----:B------:R-:W1:Y:S02]  /*2c10*/  SYNCS.PHASECHK.TRANS64 P0, [UR5+0x70], R3 ;  /* 0x00007003ff0075a7 */ /* 0x000e640008001005 */
[----:B-1----:R-:W-:Y:S05]  /*2c20*/  @P0 BRA `(.L_x_52) ;  /* 0x0000000000080947 */ /* 0x002fea0003800000 */
[----:B------:R-:W1:Y:S02]  /*2c30*/  SYNCS.PHASECHK.TRANS64.TRYWAIT P0, [UR5+0x70], R3 ;  /* 0x00007003ff0075a7 */ /* 0x000e640008001105 */
[----:B-1----:R-:W-:Y:S05]  /*2c40*/  @!P0 BRA `(.L_x_53) ;  /* 0x0000003c00988947 */ /* 0x002fea0003800000 */
.L_x_52:
[----:B------:R-:W-:-:S04]  /*2c50*/  UIADD3 UR4, UPT, UPT, UR6, 0x1, URZ ;  /* 0x0000000106047890 */ /* 0x000fc8000fffe0ff */
[----:B------:R-:W-:-:S04]  /*2c60*/  UISETP.NE.AND UP0, UPT, UR4, 0x2, UPT ;  /* 0x000000020400788c */ /* 0x000fc8000bf05270 */
[----:B------:R-:W-:Y:S02]  /*2c70*/  USEL UR7, URZ, 0x1, UP0 ;  /* 0x00000001ff077887 */ /* 0x000fe40008000000 */
[----:B------:R-:W-:-:S04]  /*2c80*/  USEL UR4, UR4, URZ, UP0 ;  /* 0x000000ff04047287 */ /* 0x000fc80008000000 */
[----:B------:R-:W-:Y:S01]  /*2c90*/  ULEA UR4, UR4, UR37, 0x3 ;  /* 0x0000002504047291 */ /* 0x000fe2000f8e18ff */
[----:B-1----:R-:W-:-:S04]  /*2ca0*/  LOP3.LUT R3, R12, UR7, RZ, 0x3c, !PT ;  /* 0x000000070c037c12 */ /* 0x002fc8000f8e3cff */
[----:B------:R-:W-:-:S04]  /*2cb0*/  SHF.L.U32 R0, R3, 0x1f, RZ ;  /* 0x0000001f03007819 */ /* 0x000fc800000006ff */
[----:B------:R-:W1:Y:S02]  /*2cc0*/  SYNCS.PHASECHK.TRANS64 P0, [UR4+0x70], R0 ;  /* 0x00007000ff0075a7 */ /* 0x000e640008001004 */
[----:B-1----:R-:W-:Y:S05]  /*2cd0*/  @P0 EXIT ;  /* 0x000000000000094d */ /* 0x002fea0003800000 */
[----:B------:R-:W-:Y:S02]  /*2ce0*/  SHF.L.U32 R3, R3, 0x1f, RZ ;  /* 0x0000001f03037819 */ /* 0x000fe400000006ff */
[----:B------:R-:W-:-:S07]  /*2cf0*/  MOV R0, UR4 ;  /* 0x0000000400007c02 */ /* 0x000fce0008000f00 */
.L_x_54:
[----:B-1----:R1:W2:Y:S02]  /*2d00*/  SYNCS.PHASECHK.TRANS64.TRYWAIT P0, [R0+URZ+0x70], R3 ;  /* 0x00007003000075a7 */ /* 0x0022a400080011ff */
[----:B--2---:R-:W-:Y:S05]  /*2d10*/  @!P0 NANOSLEEP.SYNCS 0x989680 ;  /* 0x009896800000895d */ /* 0x004fea0003900000 */
[----:B------:R-:W2:Y:S02]  /*2d20*/  @!P0 SYNCS.PHASECHK.TRANS64 P0, [R0+URZ+0x70], R3 ;  /* 0x00007003000085a7 */ /* 0x000ea400080010ff */
[----:B--2---:R-:W-:Y:S05]  /*2d30*/  @P0 EXIT ;  /* 0x000000000000094d */ /* 0x004fea0003800000 */
[----:B------:R-:W-:Y:S05]  /*2d40*/  BRA `(.L_x_54) ;  /* 0xfffffffc00ec7947 */ /* 0x000fea000383ffff */
.L_x_47:
[----:B------:R-:W-:Y:S05]  /*2d50*/  BRA.U UP4, `(.L_x_55) ;  /* 0x0000001104847547 */ /* 0x000fea000b800000 */
[----:B------:R-:W-:Y:S01]  /*2d60*/  UMOV UR6, 0x40 ;  /* 0x0000004000067882 */ /* 0x000fe20000000000 */
[----:B------:R-:W-:Y:S01]  /*2d70*/  NOP ;  /* 0x0000000000007918 */ /* 0x000fe20000000000 */
[----:B------:R-:W-:Y:S01]  /*2d80*/  ULEA UR6, UR37, UR6, 0x18 ;  /* 0x0000000625067291 */ /* 0x000fe2000f8ec0ff */
[----:B------:R-:W-:Y:S02]  /*2d90*/  UMOV UR7, 0x400 ;  /* 0x0000040000077882 */ /* 0x000fe40000000000 */
[----:B------:R-:W-:-:S06]  /*2da0*/  ULEA UR37, UR37, UR7, 0x18 ;  /* 0x0000000725257291 */ /* 0x000fcc000f8ec0ff */
[----:B------:R-:W1:Y:S02]  /*2db0*/  LDS.U8 R2, [UR6+0x1c] ;  /* 0x00001c06ff027984 */ /* 0x000e640008000000 */
[----:B-1----:R-:W-:-:S13]  /*2dc0*/  ISETP.NE.AND P0, PT, R2, RZ, PT ;  /* 0x000000ff0200720c */ /* 0x002fda0003f05270 */
[----:B------:R-:W-:Y:S05]  /*2dd0*/  @P0 BRA `(.L_x_56) ;  /* 0x0000000400080947 */ /* 0x000fea0003800000 */
[----:B------:R-:W-:Y:S02]  /*2de0*/  UISETP.NE.U32.AND UP0, UPT, UR5, 0x1, UPT ;  /* 0x000000010500788c */ /* 0x000fe4000bf05070 */
[----:B------:R-:W-:-:S07]  /*2df0*/  UIADD3 UR8, UPT, UPT, UR6, 0x8, URZ ;  /* 0x0000000806087890 */ /* 0x000fce000fffe0ff */
[----:B------:R-:W-:Y:S05]  /*2e00*/  BRA.U !UP0, `(.L_x_57) ;  /* 0x00000001089c7547 */ /* 0x000fea000b800000 */
[----:B------:R-:W-:Y:S01]  /*2e10*/  ELECT P0, URZ, PT ;  /* 0x0000000000ff782f */ /* 0x000fe20003800000 */
[----:B------:R-:W-:-:S12]  /*2e20*/  BSSY B0, `(.L_x_57) ;  /* 0x0000025000007945 */ /* 0x000fd80003800000 */
[----:B------:R-:W-:Y:S05]  /*2e30*/  @!P0 BRA `(.L_x_58) ;  /* 0x00000000008c8947 */ /* 0x000fea0003800000 */
[----:B------:R-:W-:-:S05]  /*2e40*/  UMOV UR7, 0x10 ;  /* 0x0000001000077882 */ /* 0x000fca0000000000 */
[----:B------:R-:W-:Y:S04]  /*2e50*/  DEPBAR.LE SB1, 0x36 ;  /* 0x00009d800000791a */ /* 0x000fe80000000000 */
[----:B------:R-:W1:Y:S02]  /*2e60*/  UTCATOMSWS.2CTA.FIND_AND_SET.ALIGN UP1, UR7, UR7 ;  /* 0x00000007000775e3 */ /* 0x000e640008220800 */
[----:B-1----:R-:W-:Y:S01]  /*2e70*/  MOV R11, UR7 ;  /* 0x00000007000b7c02 */ /* 0x002fe20008000f00 */
[----:B------:R-:W-:Y:S06]  /*2e80*/  BRA.U UP1, `(.L_x_59) ;  /* 0x0000000101187547 */ /* 0x000fec000b800000 */
.L_x_60:
[----:B------:R-:W-:Y:S05]  /*2e90*/  NANOSLEEP 0x64 ;  /* 0x000000640000795d */ /* 0x000fea0003800000 */
[----:B------:R-:W-:-:S05]  /*2ea0*/  UMOV UR7, 0x10 ;  /* 0x0000001000077882 */ /* 0x000fca0000000000 */
[----:B------:R-:W-:Y:S04]  /*2eb0*/  DEPBAR.LE SB1, 0x36 ;  /* 0x00009d800000791a */ /* 0x000fe80000000000 */
[----:B------:R-:W1:Y:S02]  /*2ec0*/  UTCATOMSWS.2CTA.FIND_AND_SET.ALIGN UP1, UR7, UR7 ;  /* 0x00000007000775e3 */ /* 0x000e640008220800 */
[----:B-1----:R-:W-:Y:S01]  /*2ed0*/  MOV R11, UR7 ;  /* 0x00000007000b7c02 */ /* 0x002fe20008000f00 */
[----:B------:R-:W-:Y:S05]  /*2ee0*/  BRA.U !UP1, `(.L_x_60) ;  /* 0xfffffffd09e87547 */ /* 0x000fea000b83ffff */
.L_x_59:
[----:B------:R-:W1:Y:S01]  /*2ef0*/  LDS R5, [UR6+0x10] ;  /* 0x00001006ff057984 */ /* 0x000e620008000800 */
[----:B------:R-:W-:Y:S01]  /*2f00*/  IMAD.U32 R3, RZ, RZ, UR37 ;  /* 0x00000025ff037e24 */ /* 0x000fe2000f8e00ff */
[----:B------:R-:W-:-:S03]  /*2f10*/  MOV R2, UR4 ;  /* 0x0000000400027c02 */ /* 0x000fc60008000f00 */
[----:B------:R-:W-:Y:S01]  /*2f20*/  VIADD R3, R3, 0x110 ;  /* 0x0000011003037836 */ /* 0x000fe20000000000 */
[----:B-1----:R-:W-:-:S04]  /*2f30*/  SHF.L.U32 R5, R5, 0x1f, RZ ;  /* 0x0000001f05057819 */ /* 0x002fc800000006ff */
[----:B------:R-:W1:Y:S02]  /*2f40*/  SYNCS.PHASECHK.TRANS64.TRYWAIT P0, [UR6+0x8], R5 ;  /* 0x00000805ff0075a7 */ /* 0x000e640008001106 */
[----:B-1----:R-:W-:Y:S05]  /*2f50*/  @P0 BRA `(.L_x_61) ;  /* 0x0000000000080947 */ /* 0x002fea0003800000 */
[----:B------:R-:W1:Y:S02]  /*2f60*/  SYNCS.PHASECHK.TRANS64.TRYWAIT P0, [UR6+0x8], R5 ;  /* 0x00000805ff0075a7 */ /* 0x000e640008001106 */
[----:B-1----:R-:W-:Y:S05]  /*2f70*/  @!P0 BRA `(.L_x_62) ;  /* 0x0000003800e48947 */ /* 0x002fea0003800000 */
.L_x_61:
[----:B-1----:R-:W-:Y:S01]  /*2f80*/  HFMA2 R4, -RZ, RZ, 0, 5.9604644775390625e-08 ;  /* 0x00000001ff047431 */ /* 0x002fe200000001ff */
[----:B------:R-:W-:Y:S01]  /*2f90*/  UPRMT UR7, UR4, 0x654, UR8 ;  /* 0x0000065404077896 */ /* 0x000fe20008000008 */
[----:B------:R-:W-:Y:S01]  /*2fa0*/  IMAD.MOV.U32 R6, RZ, RZ, 0xffff ;  /* 0x0000ffffff067424 */ /* 0x000fe200078e00ff */
[----:B------:R-:W-:Y:S01]  /*2fb0*/  PRMT R2, R2, 0x654, R3 ;  /* 0x0000065402027816 */ /* 0x000fe20000000003 */
[----:B------:R-:W-:Y:S02]  /*2fc0*/  IMAD.MOV.U32 R5, RZ, RZ, 0x4 ;  /* 0x00000004ff057424 */ /* 0x000fe400078e00ff */
[----:B------:R-:W-:Y:S01]  /*2fd0*/  IMAD.SHL.U32 R9, R11, 0x20, RZ ;  /* 0x000000200b097824 */ /* 0x000fe200078e00ff */
[----:B------:R-:W-:Y:S02]  /*2fe0*/  MOV R3, UR7 ;  /* 0x0000000700037c02 */ /* 0x000fe40008000f00 */
[-C--:B------:R-:W-:Y:S01]  /*2ff0*/  SHF.L.U32 R7, R6, R11.reuse, RZ ;  /* 0x0000000b06077219 */ /* 0x080fe200000006ff */
[----:B------:R1:W-:Y:S01]  /*3000*/  SYNCS.ARRIVE.TRANS64.RED RZ, [UR7], R5 ;  /* 0x00000005ffff79a7 */ /* 0x0003e20008000407 */
[----:B------:R-:W-:Y:S01]  /*3010*/  SHF.L.U32 R6, R4, R11, RZ ;  /* 0x0000000b04067219 */ /* 0x000fe200000006ff */
[----:B------:R1:W-:Y:S04]  /*3020*/  STS [UR37+0x110], R9 ;  /* 0x00011009ff007988 */ /* 0x0003e80008000825 */
[----:B------:R1:W-:Y:S04]  /*3030*/  STAS [R2.64], R11 ;  /* 0x0000000b02007dbd */ /* 0x0003e8000c0008ff */
[----:B------:R1:W-:Y:S04]  /*3040*/  ATOMS.OR RZ, [UR6+0x14], R7 ;  /* 0x00001407ffff798c */ /* 0x0003e8000b000006 */
[----:B------:R1:W-:Y:S04]  /*3050*/  ATOMS.OR RZ, [UR6+0x18], R6 ;  /* 0x00001806ffff798c */ /* 0x0003e8000b000006 */
[----:B------:R1:W-:Y:S02]  /*3060*/  ATOMS.XOR RZ, [UR6+0x10], R4 ;  /* 0x00001004ffff798c */ /* 0x0003e4000b800006 */
.L_x_58:
[----:B------:R-:W-:Y:S05]  /*3070*/  BSYNC B0 ;  /* 0x0000000000007941 */ /* 0x000fea0003800000 */
.L_x_57:
[----:B------:R-:W-:Y:S05]  /*3080*/  BRA.U UP0, `(.L_x_63) ;  /* 0x00000001006c7547 */ /* 0x000fea000b800000 */
[----:B------:R-:W-:-:S03]  /*3090*/  UMOV UR7, 0xffffffff ;  /* 0xffffffff00077882 */ /* 0x000fc60000000000 */
[----:B------:R-:W-:Y:S05]  /*30a0*/  BRA.DIV UR7, `(.L_x_64) ;  /* 0x0000003a07b07947 */ /* 0x000fea000b800000 */
[----:B------:R-:W-:-:S13]  /*30b0*/  ELECT P6, URZ, PT ;  /* 0x0000000000ff782f */ /* 0x000fda00038c0000 */
.L_x_130:
[----:B------:R-:W-:Y:S05]  /*30c0*/  @!P6 BRA `(.L_x_63) ;  /* 0x00000000005ce947 */ /* 0x000fea0003800000 */
[----:B-1----:R-:W1:Y:S02]  /*30d0*/  LDS R3, [UR6+0x10] ;  /* 0x00001006ff037984 */ /* 0x002e640008000800 */
[----:B-1----:R-:W-:-:S04]  /*30e0*/  SHF.L.U32 R3, R3, 0x1f, RZ ;  /* 0x0000001f03037819 */ /* 0x002fc800000006ff */
[----:B------:R-:W1:Y:S02]  /*30f0*/  SYNCS.PHASECHK.TRANS64.TRYWAIT P0, [UR6+0x8], R3 ;  /* 0x00000803ff0075a7 */ /* 0x000e640008001106 */
[----:B-1----:R-:W-:Y:S05]  /*3100*/  @P0 BRA `(.L_x_65) ;  /* 0x0000000000080947 */ /* 0x002fea0003800000 */
[----:B------:R-:W1:Y:S02]  /*3110*/  SYNCS.PHASECHK.TRANS64.TRYWAIT P0, [UR6+0x8], R3 ;  /* 0x00000803ff0075a7 */ /* 0x000e640008001106 */
[----:B-1----:R-:W-:Y:S05]  /*3120*/  @!P0 BRA `(.L_x_66) ;  /* 0x0000003800b08947 */ /* 0x002fea0003800000 */
.L_x_65:
[----:B------:R-:W2:Y:S01]  /*3130*/  LDS R5, [UR37+0x110] ;  /* 0x00011025ff057984 */ /* 0x000ea20008000800 */
[----:B-1----:R-:W-:Y:S02]  /*3140*/  HFMA2 R2, -RZ, RZ, 0, 5.9604644775390625e-08 ;  /* 0x00000001ff027431 */ /* 0x002fe400000001ff */
[----:B------:R-:W-:Y:S01]  /*3150*/  IMAD.MOV.U32 R3, RZ, RZ, 0xffff ;  /* 0x0000ffffff037424 */ /* 0x000fe200078e00ff */
[----:B------:R-:W-:Y:S01]  /*3160*/  UPRMT UR7, UR4, 0x654, UR8 ;  /* 0x0000065404077896 */ /* 0x000fe20008000008 */
[----:B--2---:R-:W-:-:S03]  /*3170*/  IMAD.SHL.U32 R4, R5, 0x20, RZ ;  /* 0x0000002005047824 */ /* 0x004fc600078e00ff */
[-C--:B------:R-:W-:Y:S02]  /*3180*/  SHF.L.U32 R3, R3, R5.reuse, RZ ;  /* 0x0000000503037219 */ /* 0x080fe400000006ff */
[----:B------:R-:W-:Y:S01]  /*3190*/  SHF.L.U32 R5, R2, R5, RZ ;  /* 0x0000000502057219 */ /* 0x000fe200000006ff */
[----:B------:R2:W-:Y:S04]  /*31a0*/  STS [UR37+0x110], R4 ;  /* 0x00011004ff007988 */ /* 0x0005e80008000825 */
[----:B------:R2:W-:Y:S04]  /*31b0*/  ATOMS.OR RZ, [UR6+0x14], R3 ;  /* 0x00001403ffff798c */ /* 0x0005e8000b000006 */
[----:B------:R2:W-:Y:S01]  /*31c0*/  ATOMS.OR RZ, [UR6+0x18], R5 ;  /* 0x00001805ffff798c */ /* 0x0005e2000b000006 */
[----:B------:R-:W-:Y:S03]  /*31d0*/  SYNCS.ARRIVE.TRANS64.RED.A1T0 RZ, [UR7], RZ ;  /* 0x000000ffffff79a7 */ /* 0x000fe60008100407 */
[----:B------:R2:W-:Y:S01]  /*31e0*/  ATOMS.XOR RZ, [UR6+0x10], R2 ;  /* 0x00001002ffff798c */ /* 0x0005e2000b800006 */
[----:B------:R-:W-:Y:S05]  /*31f0*/  BRA `(.L_x_63) ;  /* 0x0000000000107947 */ /* 0x000fea0003800000 */
.L_x_56:
[----:B------:R-:W-:-:S05]  /*3200*/  MOV R2, 0xffffffff ;  /* 0xffffffff00027802 */ /* 0x000fca0000000f00 */
[----:B------:R1:W-:Y:S02]  /*3210*/  STS [UR37+0x110], R2 ;  /* 0x00011002ff007988 */ /* 0x0003e40008000825 */
[----:B-1----:R-:W-:Y:S02]  /*3220*/  MOV R2, 0x3240 ;  /* 0x0000324000027802 */ /* 0x002fe40000000f00 */
[----:B-----5:R-:W-:Y:S05]  /*3230*/  CALL.REL.NOINC `($__internal_1_$__cuda_sm10x_tcgen05_guardrail_trap_phase_invalid_during_alloc) ;  /* 0x0000003c00b87944 */ /* 0x020fea0003c00000 */
.L_x_63:
[----:B------:R-:W-:Y:S05]  /*3240*/  WARPSYNC.ALL ;  /* 0x0000000000007948 */ /* 0x000fea0003800000 */
[----:B------:R-:W3:Y:S01]  /*3250*/  S2UR UR8, SR_CgaCtaId ;  /* 0x00000000000879c3 */ /* 0x000ee20000008800 */
[----:B------:R-:W-:Y:S01]  /*3260*/  UMOV UR6, 0x400 ;  /* 0x0000040000067882 */ /* 0x000fe20000000000 */
[----:B------:R-:W-:-:S06]  /*3270*/  NOP ;  /* 0x0000000000007918 */ /* 0x000fcc0000000000 */
[----:B------:R-:W-:Y:S06]  /*3280*/  BAR.ARV 0x6, 0xa0 ;  /* 0x0182800000007b1d */ /* 0x000fec0000002000 */
[----:B------:R-:W-:Y:S01]  /*3290*/  LOP3.LUT R0, R0, 0xffff, RZ, 0xc0, !PT ;  /* 0x0000ffff00007812 */ /* 0x000fe200078ec0ff */
[----:B-1----:R-:W-:Y:S01]  /*32a0*/  IMAD.MOV.U32 R9, RZ, RZ, 0x1 ;  /* 0x00000001ff097424 */ /* 0x002fe200078e00ff */
[----:B------:R-:W-:Y:S01]  /*32b0*/  LOP3.LUT R8, R8, 0xffff, RZ, 0xc0, !PT ;  /* 0x0000ffff08087812 */ /* 0x000fe200078ec0ff */
[----:B------:R-:W-:Y:S01]  /*32c0*/  UMOV UR22, URZ ;  /* 0x000000ff00167c82 */ /* 0x000fe20008000000 */
[----:B------:R-:W-:Y:S01]  /*32d0*/  R2UR UR12, R0 ;  /* 0x00000000000c72ca */ /* 0x000fe200000e0000 */
[----:B------:R-:W-:Y:S01]  /*32e0*/  UMOV UR21, URZ ;  /* 0x000000ff00157c82 */ /* 0x000fe20008000000 */
[----:B------:R-:W-:Y:S01]  /*32f0*/  R2UR UR13, R8 ;  /* 0x00000000080d72ca */ /* 0x000fe200000e0000 */
[----:B------:R-:W-:Y:S01]  /*3300*/  IMAD.MOV.U32 R8, RZ, RZ, RZ ;  /* 0x000000ffff087224 */ /* 0x000fe200078e00ff */
[----:B------:R-:W-:-:S02]  /*3310*/  UISETP.NE.AND UP2, UPT, UR5, URZ, UPT ;  /* 0x000000ff0500728c */ /* 0x000fc4000bf45270 */
[----:B---3--:R-:W-:Y:S01]  /*3320*/  ULEA UR8, UR8, UR6, 0x18 ;  /* 0x0000000608087291 */ /* 0x008fe2000f8ec0ff */
[----:B------:R-:W1:Y:S03]  /*3330*/  LDCU UR6, c[0x0][0x38c] ;  /* 0x00007180ff0677ac */ /* 0x000e660008000800 */
[----:B------:R-:W-:Y:S02]  /*3340*/  UIADD3 UR14, UPT, UPT, UR8, 0x2400, URZ ;  /* 0x00002400080e7890 */ /* 0x000fe4000fffe0ff */
[----:B------:R-:W-:-:S03]  /*3350*/  UIADD3 UR15, UPT, UPT, UR8, 0x4400, URZ ;  /* 0x00004400080f7890 */ /* 0x000fc6000fffe0ff */
[----:B--2---:R-:W2:Y:S01]  /*3360*/  LDS R2, [UR8+0x110] ;  /* 0x00011008ff027984 */ /* 0x004ea20008000800 */
[----:B------:R-:W-:Y:S02]  /*3370*/  USHF.R.U32.HI UR14, URZ, 0x4, UR14 ;  /* 0x00000004ff0e7899 */ /* 0x000fe4000801160e */
[----:B------:R-:W-:Y:S02]  /*3380*/  USHF.R.U32.HI UR15, URZ, 0x4, UR15 ;  /* 0x00000004ff0f7899 */ /* 0x000fe4000801160f */
[----:B------:R-:W-:Y:S02]  /*3390*/  ULOP3.LUT UR14, UR14, 0x3fff, URZ, 0xc0, !UPT ;  /* 0x00003fff0e0e7892 */ /* 0x000fe4000f8ec0ff */
[----:B------:R-:W-:Y:S02]  /*33a0*/  ULOP3.LUT UR15, UR15, 0x3fff, URZ, 0xc0, !UPT ;  /* 0x00003fff0f0f7892 */ /* 0x000fe4000f8ec0ff */
[----:B------:R-:W-:Y:S02]  /*33b0*/  ULOP3.LUT UR14, UR14, 0x10000, URZ, 0xfc, !UPT ;  /* 0x000100000e0e7892 */ /* 0x000fe4000f8efcff */
[----:B-1----:R-:W-:-:S02]  /*33c0*/  UIADD3 UR6, UPT, UPT, UR6, 0x1f, URZ ;  /* 0x0000001f06067890 */ /* 0x002fc4000fffe0ff */
[----:B------:R-:W-:Y:S02]  /*33d0*/  ULOP3.LUT UR15, UR15, 0x10000, URZ, 0xfc, !UPT ;  /* 0x000100000f0f7892 */ /* 0x000fe4000f8efcff */
[----:B------:R-:W-:Y:S01]  /*33e0*/  USHF.R.S32.HI UR7, URZ, 0x1f, UR6 ;  /* 0x0000001fff077899 */ /* 0x000fe20008011406 */
[----:B------:R-:W-:Y:S01]  /*33f0*/  UMOV UR20, URZ ;  /* 0x000000ff00147c82 */ /* 0x000fe20008000000 */
[----:B------:R-:W-:Y:S02]  /*3400*/  UMOV UR26, 0x0 ;  /* 0x00000000001a7882 */ /* 0x000fe40000000000 */
[----:B------:R-:W-:Y:S01]  /*3410*/  ULEA.HI UR7, UR7, UR6, URZ, 0x5 ;  /* 0x0000000607077291 */ /* 0x000fe2000f8f28ff */
[----:B------:R-:W-:-:S03]  /*3420*/  UMOV UR27, 0x8100010 ;  /* 0x08100010001b7882 */ /* 0x000fc60000000000 */
[----:B------:R-:W-:-:S04]  /*3430*/  USHF.R.S32.HI UR7, URZ, 0x5, UR7 ;  /* 0x00000005ff077899 */ /* 0x000fc80008011407 */
[----:B------:R-:W-:-:S04]  /*3440*/  UISETP.LT.AND UP0, UPT, UR7, 0x1, UPT ;  /* 0x000000010700788c */ /* 0x000fc8000bf01270 */
[----:B------:R-:W-:Y:S01]  /*3450*/  USEL UR23, UR7, 0x1, !UP0 ;  /* 0x0000000107177887 */ /* 0x000fe2000c000000 */
[----:B--2---:R-:W-:Y:S02]  /*3460*/  R2UR UR24, R2 ;  /* 0x00000000021872ca */ /* 0x004fe400000e0000 */
[----:B------:R-:W-:-:S13]  /*3470*/  CS2R R2, SRZ ;  /* 0x0000000000027805 */ /* 0x000fda000001ff00 */
.L_x_74:
[C---:B------:R-:W-:Y:S02]  /*3480*/  LEA R0, R8.reuse, UR8, 0x3 ;  /* 0x0000000808007c11 */ /* 0x040fe4000f8e18ff */
[----:B------:R-:W-:Y:S02]  /*3490*/  SHF.L.U32 R5, R3, 0x1f, RZ ;  /* 0x0000001f03057819 */ /* 0x000fe400000006ff */
[----:B------:R-:W-:Y:S02]  /*34a0*/  LEA R4, R8, UR8, 0x4 ;  /* 0x0000000808047c11 */ /* 0x000fe4000f8e20ff */
[----:B------:R-:W1:Y:S02]  /*34b0*/  SYNCS.PHASECHK.TRANS64.TRYWAIT P0, [R0+URZ+0x60], R5 ;  /* 0x00006005000075a7 */ /* 0x000e6400080011ff */
[----:B-1-34-:R-:W-:Y:S05]  /*34c0*/  @!P0 BRA `(.L_x_67) ;  /* 0x0000003400e08947 */ /* 0x01afea0003800000 */
.L_x_131:
[----:B-1----:R-:W1:Y:S01]  /*34d0*/  LDS.128 R4, [R4+0xf0] ;  /* 0x0000f00004047984 */ /* 0x002e620000000c00 */
[----:B------:R-:W-:Y:S02]  /*34e0*/  VIADD R0, R0, 0x70 ;  /* 0x0000007000007836 */ /* 0x000fe40000000000 */
[----:B------:R-:W-:Y:S01]  /*34f0*/  VIADD R8, R8, 0x1 ;  /* 0x0000000108087836 */ /* 0x000fe20000000000 */
[----:B------:R-:W-:Y:S01]  /*3500*/  @!PT LDS RZ, [RZ] ;  /* 0x00000000fffff984 */ /* 0x000fe20000000800 */
[----:B------:R-:W-:Y:S01]  /*3510*/  @!PT LDS RZ, [RZ] ;  /* 0x00000000fffff984 */ /* 0x000fe20000000800 */
[----:B------:R-:W-:Y:S01]  /*3520*/  @!PT LDS RZ, [RZ] ;  /* 0x00000000fffff984 */ /* 0x000fe20000000800 */
[----:B------:R-:W-:Y:S01]  /*3530*/  @!PT LDS RZ, [RZ] ;  /* 0x00000000fffff984 */ /* 0x000fe20000000800 */
[----:B------:R2:W-:Y:S06]  /*3540*/  MEMBAR.ALL.CTA ;  /* 0x0000000000007992 */ /* 0x0005ec0000008000 */
[----:B--2---:R-:W2:Y:S01]  /*3550*/  FENCE.VIEW.ASYNC.S ;  /* 0x00000000000073c6 */ /* 0x004ea20000000000 */
[----:B------:R-:W-:-:S04]  /*3560*/  PRMT R0, RZ, 0x654, R0 ;  /* 0x00000654ff007816 */ /* 0x000fc80000000000 */
[----:B--2---:R2:W-:Y:S01]  /*3570*/  SYNCS.ARRIVE.TRANS64.RED.A1T0 RZ, [R0+URZ], RZ ;  /* 0x000000ff00ff79a7 */ /* 0x0045e200081004ff */
[----:B-1----:R-:W-:Y:S01]  /*3580*/  LOP3.LUT P1, RZ, R6, 0x1, RZ, 0xc0, !PT ;  /* 0x0000000106ff7812 */ /* 0x002fe2000782c0ff */
[----:B--2---:R-:W-:-:S12]  /*3590*/  BRA.U UP2, `(.L_x_68) ;  /* 0x0000000102cc7547 */ /* 0x004fd8000b800000 */
[----:B------:R-:W1:Y:S01]  /*35a0*/  LDCU UR6, c[0x0][0x38c] ;  /* 0x00007180ff0677ac */ /* 0x000e620008000800 */
[----:B------:R-:W-:Y:S02]  /*35b0*/  PLOP3.LUT P2, PT, PT, PT, PT, 0x80, 0x8 ;  /* 0x000000000008781c */ /* 0x000fe40003f4f070 */
[----:B------:R-:W-:Y:S01]  /*35c0*/  SHF.L.U32 R5, R9, 0x1f, RZ ;  /* 0x0000001f09057819 */ /* 0x000fe200000006ff */
[----:B------:R-:W-:Y:S02]  /*35d0*/  ULEA UR11, UR22, UR8, 0x3 ;  /* 0x00000008160b7291 */ /* 0x000fe4000f8e18ff */
[----:B-1----:R-:W-:-:S06]  /*35e0*/  UISETP.GE.AND UP0, UPT, UR6, 0x1, UPT ;  /* 0x000000010600788c */ /* 0x002fcc000bf06270 */
[----:B------:R-:W-:-:S05]  /*35f0*/  PLOP3.LUT P0, PT, PT, PT, UP0, 0x80, 0x8 ;  /* 0x000000000008781c */ /* 0x000fca0003f0f008 */
[----:B------:R-:W-:-:S08]  /*3600*/  @UP0 ULEA UR6, UR21, UR8, 0x3 ;  /* 0x0000000815060291 */ /* 0x000fd0000f8e18ff */
[----:B------:R-:W-:-:S04]  /*3610*/  @P0 SHF.L.U32 R0, R2, 0x1f, RZ ;  /* 0x0000001f02000819 */ /* 0x000fc800000006ff */
[----:B------:R1:W2:Y:S01]  /*3620*/  @P0 SYNCS.PHASECHK.TRANS64.TRYWAIT P2, [UR6], R0 ;  /* 0x00000000ff0005a7 */ /* 0x0002a20008041106 */
[----:B------:R-:W3:Y:S02]  /*3630*/  SYNCS.PHASECHK.TRANS64.TRYWAIT P0, [UR11+0xa0], R5 ;  /* 0x0000a005ff0075a7 */ /* 0x000ee4000800110b */
[----:B-123--:R-:W-:Y:S05]  /*3640*/  @!P0 BRA `(.L_x_69) ;  /* 0x0000003400948947 */ /* 0x00efea0003800000 */
.L_x_133:
[----:B------:R-:W-:Y:S01]  /*3650*/  UMOV UR19, UR20 ;  /* 0x0000001400137c82 */ /* 0x000fe20008000000 */
[----:B------:R-:W-:Y:S05]  /*3660*/  BRA.U !UP0, `(.L_x_70) ;  /* 0x0000000108887547 */ /* 0x000fea000b800000 */
[----:B------:R-:W-:Y:S02]  /*3670*/  UIADD3 UR19, UPT, UPT, UR23, UR20, URZ ;  /* 0x0000001417137290 */ /* 0x000fe4000fffe0ff */
[----:B------:R-:W-:Y:S02]  /*3680*/  ULEA UR10, UR22, UR24, 0x5 ;  /* 0x00000018160a7291 */ /* 0x000fe4000f8e28ff */
[----:B------:R-:W-:Y:S01]  /*3690*/  UPLOP3.LUT UP3, UPT, UPT, UPT, UPT, 0x40, 0x4 ;  /* 0x000000000004789c */ /* 0x000fe20003f6e870 */
[----:B------:R-:W-:Y:S01]  /*36a0*/  UMOV UR18, UR7 ;  /* 0x0000000700127c82 */ /* 0x000fe20008000000 */
[----:B------:R-:W-:-:S09]  /*36b0*/  UMOV UR17, UR21 ;  /* 0x0000001500117c82 */ /* 0x000fd20008000000 */
.L_x_73:
[----:B--2---:R-:W-:Y:S01]  /*36c0*/  ULEA UR9, UR17, UR8, 0x3 ;  /* 0x0000000811097291 */ /* 0x004fe2000f8e18ff */
[----:B---3--:R-:W-:Y:S11]  /*36d0*/  @P2 BRA `(.L_x_71) ;  /* 0x00000000000c2947 */ /* 0x008ff60003800000 */
[----:B-1----:R-:W-:Y:S04]  /*36e0*/  SHF.L.U32 R5, R2, 0x1f, RZ ;  /* 0x0000001f02057819 */ /* 0x002fe800000006ff */
[----:B------:R-:W1:Y:S02]  /*36f0*/  SYNCS.PHASECHK.TRANS64.TRYWAIT P0, [UR9], R5 ;  /* 0x00000005ff0075a7 */ /* 0x000e640008001109 */
[----:B-1----:R-:W-:Y:S05]  /*3700*/  @!P0 BRA `(.L_x_72) ;  /* 0x00000034007c8947 */ /* 0x002fea0003800000 */
.L_x_71:
[----:B------:R-:W-:Y:S01]  /*3710*/  UISETP.NE.AND UP0, UPT, UR18, 0x1, UPT ;  /* 0x000000011200788c */ /* 0x000fe2000bf05270 */
[----:B------:R-:W-:Y:S01]  /*3720*/  PLOP3.LUT P2, PT, PT, PT, PT, 0x80, 0x8 ;  /* 0x000000000008781c */ /* 0x000fe20003f4f070 */
[----:B------:R-:W-:Y:S02]  /*3730*/  UIADD3 UR21, UPT, UPT, UR17, 0x1, URZ ;  /* 0x0000000111157890 */ /* 0x000fe4000fffe0ff */
[----:B------:R-:W-:Y:S02]  /*3740*/  ULEA UR28, UR17, UR15, 0x6 ;  /* 0x0000000f111c7291 */ /* 0x000fe4000f8e30ff */
[----:B------:R-:W-:Y:S01]  /*3750*/  UISETP.NE.AND UP1, UPT, UR21, 0x4, UPT ;  /* 0x000000041500788c */ /* 0x000fe2000bf25270 */
[----:B------:R-:W-:Y:S01]  /*3760*/  PLOP3.LUT P0, PT, PT, PT, UP0, 0x80, 0x8 ;  /* 0x000000000008781c */ /* 0x000fe20003f0f008 */
[----:B------:R-:W-:Y:S02]  /*3770*/  ULEA UR30, UR17, UR14, 0x7 ;  /* 0x0000000e111e7291 */ /* 0x000fe4000f8e38ff */
[----:B------:R-:W-:Y:S02]  /*3780*/  USEL UR16, URZ, 0x1, UP1 ;  /* 0x00000001ff107887 */ /* 0x000fe40008800000 */
[----:B------:R-:W-:Y:S02]  /*3790*/  USEL UR21, UR21, URZ, UP1 ;  /* 0x000000ff15157287 */ /* 0x000fe40008800000 */
[----:B------:R-:W-:Y:S02]  /*37a0*/  UIADD3 UR9, UPT, UPT, UR9, 0x20, URZ ;  /* 0x0000002009097890 */ /* 0x000fe4000fffe0ff */
[----:B------:R-:W-:Y:S01]  /*37b0*/  @UP0 ULEA UR6, UR21, UR8, 0x3 ;  /* 0x0000000815060291 */ /* 0x000fe2000f8e18ff */
[----:B------:R-:W-:Y:S01]  /*37c0*/  LOP3.LUT R2, R2, UR16, RZ, 0x3c, !PT ;  /* 0x0000001002027c12 */ /* 0x000fe2000f8e3cff */
[----:B------:R-:W-:Y:S01]  /*37d0*/  UMOV UR29, 0xc0004010 ;  /* 0xc0004010001d7882 */ /* 0x000fe20000000000 */
[----:B------:R-:W-:Y:S01]  /*37e0*/  UMOV UR31, 0xc0004010 ;  /* 0xc0004010001f7882 */ /* 0x000fe20000000000 */
[----:B------:R-:W-:Y:S01]  /*37f0*/  UIADD3 UR20, UPT, UPT, UR20, 0x1, URZ ;  /* 0x0000000114147890 */ /* 0x000fe2000fffe0ff */
[----:B-1----:R-:W-:Y:S01]  /*3800*/  @P0 SHF.L.U32 R0, R2, 0x1f, RZ ;  /* 0x0000001f02000819 */ /* 0x002fe200000006ff */
[----:B------:R-:W-:Y:S02]  /*3810*/  UIADD3 UR18, UPT, UPT, UR18, -0x1, URZ ;  /* 0xffffffff12127890 */ /* 0x000fe4000fffe0ff */
[----:B------:R-:W-:Y:S01]  /*3820*/  UISETP.NE.AND UP0, UPT, UR20, UR19, UPT ;  /* 0x000000131400728c */ /* 0x000fe2000bf05270 */
[----:B------:R2:W3:Y:S01]  /*3830*/  @P0 SYNCS.PHASECHK.TRANS64.TRYWAIT P2, [UR6], R0 ;  /* 0x00000000ff0005a7 */ /* 0x0004e20008041106 */
[----:B------:R2:W-:Y:S01]  /*3840*/  UTCQMMA.2CTA gdesc[UR30], gdesc[UR28], tmem[UR10], tmem[UR26], idesc[UR27], UP3 ;  /* 0x00ff1a1c1e0075ea */ /* 0x0005e20009a0030a */
[----:B------:R-:W-:Y:S01]  /*3850*/  UPLOP3.LUT UP3, UPT, UPT, UPT, UPT, 0x80, 0x8 ;  /* 0x000000000008789c */ /* 0x000fe20003f6f070 */
[----:B------:R2:W-:Y:S01]  /*3860*/  UTCBAR.2CTA.MULTICAST [UR9], URZ, UR13 ;  /* 0x000000ff090073e9 */ /* 0x0005e2000820080d */
[----:B------:R-:W-:Y:S04]  /*3870*/  UMOV UR17, UR21 ;  /* 0x0000001500117c82 */ /* 0x000fe80008000000 */
[----:B------:R-:W-:Y:S05]  /*3880*/  BRA.U UP0, `(.L_x_73) ;  /* 0xfffffffd008c7547 */ /* 0x000fea000b83ffff */
.L_x_70:
[----:B------:R-:W-:Y:S01]  /*3890*/  UIADD3 UR11, UPT, UPT, UR11, 0x80, URZ ;  /* 0x000000800b0b7890 */ /* 0x000fe2000fffe0ff */
[----:B------:R-:W-:-:S08]  /*38a0*/  UMOV UR20, UR19 ;  /* 0x0000001300147c82 */ /* 0x000fd00008000000 */
[----:B------:R4:W-:Y:S01]  /*38b0*/  UTCBAR.2CTA.MULTICAST [UR11], URZ, UR12 ;  /* 0x000000ff0b0073e9 */ /* 0x0009e2000820080c */
[----:B------:R-:W-:Y:S02]  /*38c0*/  NOP ;  /* 0x0000000000007918 */ /* 0x000fe40000000000 */
.L_x_68:
[----:B------:R-:W-:Y:S01]  /*38d0*/  UIADD3 UR22, UPT, UPT, UR22, 0x1, URZ ;  /* 0x0000000116167890 */ /* 0x000fe2000fffe0ff */
[----:B------:R-:W-:-:S03]  /*38e0*/  ISETP.NE.AND P0, PT, R8, 0x2, PT ;  /* 0x000000020800780c */ /* 0x000fc60003f05270 */
[----:B------:R-:W-:Y:S01]  /*38f0*/  UISETP.NE.AND UP0, UPT, UR22, 0x4, UPT ;  /* 0x000000041600788c */ /* 0x000fe2000bf05270 */
[----:B-12---:R-:W-:Y:S02]  /*3900*/  SEL R0, RZ, 0x1, P0 ;  /* 0x00000001ff007807 */ /* 0x006fe40000000000 */
[----:B------:R-:W-:Y:S01]  /*3910*/  SEL R8, R8, RZ, P0 ;  /* 0x000000ff08087207 */ /* 0x000fe20000000000 */
[----:B------:R-:W-:Y:S01]  /*3920*/  USEL UR6, URZ, 0x1, UP0 ;  /* 0x00000001ff067887 */ /* 0x000fe20008000000 */
[----:B------:R-:W-:Y:S01]  /*3930*/  LOP3.LUT R3, R3, R0, RZ, 0x3c, !PT ;  /* 0x0000000003037212 */ /* 0x000fe200078e3cff */
[----:B------:R-:W-:-:S04]  /*3940*/  USEL UR22, UR22, URZ, UP0 ;  /* 0x000000ff16167287 */ /* 0x000fc80008000000 */
[----:B------:R-:W-:Y:S01]  /*3950*/  LOP3.LUT R9, R9, UR6, RZ, 0x3c, !PT ;  /* 0x0000000609097c12 */ /* 0x000fe2000f8e3cff */
[----:B------:R-:W-:Y:S07]  /*3960*/  @P1 BRA `(.L_x_74) ;  /* 0xfffffff800c41947 */ /* 0x000fee000383ffff */
[----:B------:R-:W1:Y:S01]  /*3970*/  S2UR UR6, SR_CgaCtaId ;  /* 0x00000000000679c3 */ /* 0x000e620000008800 */
[----:B------:R-:W-:Y:S01]  /*3980*/  ELECT P0, URZ, PT ;  /* 0x0000000000ff782f */ /* 0x000fe20003800000 */
[----:B------:R-:W-:Y:S01]  /*3990*/  HFMA2 R0, -RZ, RZ, 0, 5.9604644775390625e-08 ;  /* 0x00000001ff007431 */ /* 0x000fe200000001ff */
[----:B------:R-:W-:-:S05]  /*39a0*/  UMOV UR7, 0x40 ;  /* 0x0000004000077882 */ /* 0x000fca0000000000 */
[----:B------:R-:W-:Y:S01]  /*39b0*/  UVIRTCOUNT.DEALLOC.SMPOOL 0x80 ;  /* 0x000000800000784c */ /* 0x000fe20000000000 */
[----:B------:R-:W-:Y:S02]  /*39c0*/  UISETP.NE.AND UP0, UPT, UR5, URZ, UPT ;  /* 0x000000ff0500728c */ /* 0x000fe4000bf05270 */
[----:B-1----:R-:W-:-:S09]  /*39d0*/  ULEA UR6, UR6, UR7, 0x18 ;  /* 0x0000000706067291 */ /* 0x002fd2000f8ec0ff */
[----:B------:R1:W-:Y:S01]  /*39e0*/  @P0 STS.U8 [UR6+0x1c], R0 ;  /* 0x00001c00ff000988 */ /* 0x0003e20008000006 */
[----:B------:R-:W-:Y:S05]  /*39f0*/  BRA.U UP0, `(.L_x_75) ;  /* 0x0000000100a07547 */ /* 0x000fea000b800000 */
[----:B------:R-:W-:Y:S01]  /*3a00*/  UIADD3 UR5, UPT, UPT, UR8, 0xa0, URZ ;  /* 0x000000a008057890 */ /* 0x000fe2000fffe0ff */
[----:B------:R-:W-:-:S03]  /*3a10*/  SHF.L.U32 R3, R9, 0x1f, RZ ;  /* 0x0000001f09037819 */ /* 0x000fc600000006ff */
[----:B------:R-:W-:-:S09]  /*3a20*/  ULEA UR7, UR22, UR5, 0x3 ;  /* 0x0000000516077291 */ /* 0x000fd2000f8e18ff */
[----:B------:R-:W2:Y:S02]  /*3a30*/  SYNCS.PHASECHK.TRANS64.TRYWAIT P0, [UR7], R3 ;  /* 0x00000003ff0075a7 */ /* 0x000ea40008001107 */
[----:B--2---:R-:W-:Y:S05]  /*3a40*/  @!P0 BRA `(.L_x_76) ;  /* 0x0000003000c48947 */ /* 0x004fea0003800000 */
.L_x_136:
        /* <DEDUP_REMOVED lines=9> */
.L_x_138:
        /* <DEDUP_REMOVED lines=9> */
.L_x_140:
[----:B------:R-:W-:-:S04]  /*3b70*/  UIADD3 UR9, UPT, UPT, UR9, 0x1, URZ ;  /* 0x0000000109097890 */ /* 0x000fc8000fffe0ff */
[----:B------:R-:W-:-:S04]  /*3b80*/  UISETP.NE.AND UP1, UPT, UR9, 0x4, UPT ;  /* 0x000000040900788c */ /* 0x000fc8000bf25270 */
[----:B------:R-:W-:Y:S02]  /*3b90*/  USEL UR7, URZ, 0x1, UP1 ;  /* 0x00000001ff077887 */ /* 0x000fe40008800000 */
[----:B------:R-:W-:-:S04]  /*3ba0*/  USEL UR9, UR9, URZ, UP1 ;  /* 0x000000ff09097287 */ /* 0x000fc80008800000 */
[----:B------:R-:W-:Y:S01]  /*3bb0*/  ULEA UR9, UR9, UR5, 0x3 ;  /* 0x0000000509097291 */ /* 0x000fe2000f8e18ff */
[----:B-1----:R-:W-:-:S04]  /*3bc0*/  LOP3.LUT R3, R2, UR7, RZ, 0x3c, !PT ;  /* 0x0000000702037c12 */ /* 0x002fc8000f8e3cff */
[----:B------:R-:W-:Y:S01]  /*3bd0*/  SHF.L.U32 R3, R3, 0x1f, RZ ;  /* 0x0000001f03037819 */ /* 0x000fe200000006ff */
[----:B------:R-:W-:-:S04]  /*3be0*/  IMAD.U32 R0, RZ, RZ, UR9 ;  /* 0x00000009ff007e24 */ /* 0x000fc8000f8e00ff */
[----:B------:R1:W2:Y:S03]  /*3bf0*/  SYNCS.PHASECHK.TRANS64.TRYWAIT P0, [R0+URZ], R3 ;  /* 0x00000003000075a7 */ /* 0x0002a600080011ff */
[----:B--2---:R-:W-:Y:S05]  /*3c00*/  @!P0 NANOSLEEP.SYNCS 0x989680 ;  /* 0x009896800000895d */ /* 0x004fea0003900000 */
[----:B------:R-:W2:Y:S02]  /*3c10*/  @!P0 SYNCS.PHASECHK.TRANS64 P0, [R0+URZ], R3 ;  /* 0x00000003000085a7 */ /* 0x000ea400080010ff */
[----:B--2---:R-:W-:Y:S05]  /*3c20*/  @P0 BRA `(.L_x_79) ;  /* 0x0000000000200947 */ /* 0x004fea0003800000 */
.L_x_80:
[----:B--2---:R2:W1:Y:S02]  /*3c30*/  SYNCS.PHASECHK.TRANS64.TRYWAIT P0, [R0+URZ], R3 ;  /* 0x00000003000075a7 */ /* 0x00446400080011ff */
[----:B-1----:R-:W-:Y:S05]  /*3c40*/  @!P0 NANOSLEEP.SYNCS 0x989680 ;  /* 0x009896800000895d */ /* 0x002fea0003900000 */
[----:B------:R-:W1:Y:S02]  /*3c50*/  @!P0 SYNCS.PHASECHK.TRANS64 P0, [R0+URZ], R3 ;  /* 0x00000003000085a7 */ /* 0x000e6400080010ff */
[----:B-1----:R-:W-:Y:S05]  /*3c60*/  @!P0 BRA `(.L_x_80) ;  /* 0xfffffffc00f08947 */ /* 0x002fea000383ffff */
[----:B------:R-:W-:Y:S05]  /*3c70*/  BRA `(.L_x_79) ;  /* 0x00000000000c7947 */ /* 0x000fea0003800000 */
.L_x_75:
[----:B------:R-:W-:-:S04]  /*3c80*/  UIADD3 UR5, UPT, UPT, UR8, 0xe0, URZ ;  /* 0x000000e008057890 */ /* 0x000fc8000fffe0ff */
[----:B------:R-:W-:-:S09]  /*3c90*/  UPRMT UR5, UR4, 0x654, UR5 ;  /* 0x0000065404057896 */ /* 0x000fd20008000005 */
[----:B------:R-:W-:Y:S03]  /*3ca0*/  SYNCS.ARRIVE.TRANS64.RED.A1T0 RZ, [UR5], RZ ;  /* 0x000000ffffff79a7 */ /* 0x000fe60008100405 */
.L_x_79:
[----:B-12---:R-:W-:Y:S01]  /*3cb0*/  SHF.L.U32 R3, RZ, 0x1f, RZ ;  /* 0x0000001fff037819 */ /* 0x006fe200000006ff */
[----:B------:R-:W-:Y:S01]  /*3cc0*/  UIADD3 UR5, UPT, UPT, UR8, 0xe0, URZ ;  /* 0x000000e008057890 */ /* 0x000fe2000fffe0ff */
[----:B------:R-:W-:Y:S02]  /*3cd0*/  PLOP3.LUT P0, PT, PT, PT, UP0, 0x80, 0x8 ;  /* 0x000000000008781c */ /* 0x000fe40003f0f008 */
[----:B------:R-:W1:Y:S02]  /*3ce0*/  SYNCS.PHASECHK.TRANS64.TRYWAIT P1, [UR8+0xe0], R3 ;  /* 0x0000e003ff0075a7 */ /* 0x000e640008021108 */
[----:B-1----:R-:W-:Y:S09]  /*3cf0*/  @!P1 BRA `(.L_x_81) ;  /* 0x0000003000609947 */ /* 0x002ff20003800000 */
.L_x_142:
[----:B------:R-:W-:Y:S01]  /*3d00*/  @!UP0 UPRMT UR5, UR4, 0x654, UR5 ;  /* 0x0000065404058896 */ /* 0x000fe20008000005 */
[----:B------:R-:W-:Y:S02]  /*3d10*/  UMOV UR8, 0xffff ;  /* 0x0000ffff00087882 */ /* 0x000fe40000000000 */
[----:B------:R-:W-:-:S06]  /*3d20*/  UMOV UR4, 0x1 ;  /* 0x0000000100047882 */ /* 0x000fcc0000000000 */
[----:B------:R-:W-:Y:S01]  /*3d30*/  @!P0 SYNCS.ARRIVE.TRANS64.RED.A1T0 RZ, [UR5], RZ ;  /* 0x000000ffffff89a7 */ /* 0x000fe20008100405 */
[----:B------:R-:W-:Y:S01]  /*3d40*/  NOP ;  /* 0x0000000000007918 */ /* 0x000fe20000000000 */
[----:B-1----:R-:W1:Y:S01]  /*3d50*/  LDS R0, [UR6+0x14] ;  /* 0x00001406ff007984 */ /* 0x002e620008000800 */
[----:B------:R-:W-:-:S04]  /*3d60*/  ULOP3.LUT UR5, UR24, 0xffff, URZ, 0xc0, !UPT ;  /* 0x0000ffff18057892 */ /* 0x000fc8000f8ec0ff */
[----:B------:R-:W-:-:S04]  /*3d70*/  USHF.R.U32.HI UR5, URZ, 0x5, UR5 ;  /* 0x00000005ff057899 */ /* 0x000fc80008011605 */
[----:B------:R-:W-:Y:S02]  /*3d80*/  USHF.L.U32 UR8, UR8, UR5, URZ ;  /* 0x0000000508087299 */ /* 0x000fe400080006ff */
[----:B------:R-:W-:-:S04]  /*3d90*/  USHF.L.U32 UR4, UR4, UR5, URZ ;  /* 0x0000000504047299 */ /* 0x000fc800080006ff */
[----:B-1----:R-:W-:-:S04]  /*3da0*/  LOP3.LUT R0, R0, UR8, RZ, 0xc0, !PT ;  /* 0x0000000800007c12 */ /* 0x002fc8000f8ec0ff */
[----:B------:R-:W-:-:S13]  /*3db0*/  ISETP.NE.AND P0, PT, R0, UR8, PT ;  /* 0x0000000800007c0c */ /* 0x000fda000bf05270 */
[----:B------:R-:W-:Y:S05]  /*3dc0*/  @P0 BRA `(.L_x_82) ;  /* 0x0000000000580947 */ /* 0x000fea0003800000 */
[----:B------:R-:W1:Y:S02]  /*3dd0*/  LDS R0, [UR6+0x18] ;  /* 0x00001806ff007984 */ /* 0x000e640008000800 */
[----:B-1----:R-:W-:-:S04]  /*3de0*/  LOP3.LUT R0, R0, UR4, RZ, 0xc0, !PT ;  /* 0x0000000400007c12 */ /* 0x002fc8000f8ec0ff */
[----:B------:R-:W-:-:S13]  /*3df0*/  ISETP.NE.AND P0, PT, R0, UR4, PT ;  /* 0x0000000400007c0c */ /* 0x000fda000bf05270 */
[----:B------:R-:W-:Y:S05]  /*3e00*/  @P0 BRA `(.L_x_83) ;  /* 0x00000000003c0947 */ /* 0x000fea0003800000 */
[----:B------:R-:W1:Y:S01]  /*3e10*/  S2R R2, SR_LANEID ;  /* 0x0000000000027919 */ /* 0x000e620000000000 */
[----:B------:R-:W-:Y:S01]  /*3e20*/  ULOP3.LUT UR8, URZ, UR8, URZ, 0x33, !UPT ;  /* 0x00000008ff087292 */ /* 0x000fe2000f8e33ff */
[----:B------:R-:W-:Y:S01]  /*3e30*/  LOP3.LUT R4, RZ, UR4, RZ, 0x33, !PT ;  /* 0x00000004ff047c12 */ /* 0x000fe2000f8e33ff */
[----:B------:R-:W-:Y:S02]  /*3e40*/  VOTEU.ANY UR7, UPT, PT ;  /* 0x0000000000077886 */ /* 0x000fe400038e0100 */
[----:B------:R-:W-:Y:S01]  /*3e50*/  UFLO.U32 UR7, UR7 ;  /* 0x00000007000772bd */ /* 0x000fe200080e0000 */
[----:B------:R-:W2:Y:S01]  /*3e60*/  REDUX UR4, R4 ;  /* 0x00000000040473c4 */ /* 0x000ea20000000000 */
[----:B------:R-:W-:-:S06]  /*3e70*/  IMAD.U32 R0, RZ, RZ, UR8 ;  /* 0x00000008ff007e24 */ /* 0x000fcc000f8e00ff */
[----:B------:R1:W-:Y:S01]  /*3e80*/  UTCATOMSWS.AND URZ, UR8 ;  /* 0x0000000800ff79e3 */ /* 0x0003e20008000000 */
[----:B------:R-:W3:Y:S01]  /*3e90*/  REDUX UR5, R0 ;  /* 0x00000000000573c4 */ /* 0x000ee20000000000 */
[----:B-1----:R-:W-:Y:S01]  /*3ea0*/  ISETP.EQ.U32.AND P0, PT, R2, UR7, PT ;  /* 0x0000000702007c0c */ /* 0x002fe2000bf02070 */
[----:B--2---:R-:W-:Y:S01]  /*3eb0*/  IMAD.U32 R2, RZ, RZ, UR4 ;  /* 0x00000004ff027e24 */ /* 0x004fe2000f8e00ff */
[----:B---3--:R-:W-:-:S11]  /*3ec0*/  MOV R3, UR5 ;  /* 0x0000000500037c02 */ /* 0x008fd60008000f00 */
[----:B------:R1:W-:Y:S04]  /*3ed0*/  @P0 ATOMS.AND RZ, [UR6+0x14], R3 ;  /* 0x00001403ffff098c */ /* 0x0003e8000a800006 */
[----:B------:R1:W-:Y:S01]  /*3ee0*/  @P0 ATOMS.AND RZ, [UR6+0x18], R2 ;  /* 0x00001802ffff098c */ /* 0x0003e2000a800006 */
[----:B------:R-:W-:Y:S05]  /*3ef0*/  BRA `(.L_x_84) ;  /* 0x0000000000147947 */ /* 0x000fea0003800000 */
.L_x_83:
[----:B------:R-:W-:Y:S02]  /*3f00*/  MOV R2, 0x3f20 ;  /* 0x00003f2000027802 */ /* 0x000fe40000000f00 */
[----:B---345:R-:W-:Y:S05]  /*3f10*/  CALL.REL.NOINC `($__internal_0_$__cuda_sm10x_tcgen05_guardrail_trap_col_being_dealloced_not_returned_by_alloc) ;  /* 0x0000003000747944 */ /* 0x038fea0003c00000 */
[----:B------:R-:W-:Y:S05]  /*3f20*/  BRA `(.L_x_84) ;  /* 0x0000000000087947 */ /* 0x000fea0003800000 */
.L_x_82:
[----:B------:R-:W-:Y:S02]  /*3f30*/  MOV R2, 0x3f50 ;  /* 0x00003f5000027802 */ /* 0x000fe40000000f00 */
[----:B---345:R-:W-:Y:S05]  /*3f40*/  CALL.REL.NOINC `($__internal_2_$__cuda_sm10x_tcgen05_guardrail_trap_unallocated_columns_being_dealloced) ;  /* 0x0000003000807944 */ /* 0x038fea0003c00000 */
.L_x_84:
[----:B------:R-:W-:Y:S01]  /*3f50*/  NOP ;  /* 0x0000000000007918 */ /* 0x000fe20000000000 */
[----:B----4-:R-:W-:Y:S05]  /*3f60*/  EXIT ;  /* 0x000000000000794d */ /* 0x010fea0003800000 */
.L_x_55:
[----:B------:R-:W-:-:S09]  /*3f70*/  UISETP.NE.OR UP5, UPT, UR10, 0x3, !UP5 ;  /* 0x000000030a00788c */ /* 0x000fd2000efa5670 */
[----:B------:R-:W-:Y:S05]  /*3f80*/  BRA.U UP5, `(.L_x_85) ;  /* 0x0000000905c87547 */ /* 0x000fea000b800000 */
[----:B------:R-:W1:Y:S01]  /*3f90*/  LDC R0, c[0x0][0xb30] ;  /* 0x0002cc00ff007b82 */ /* 0x000e620000000800 */
[----:B------:R-:W2:Y:S01]  /*3fa0*/  LDCU.64 UR8, c[0x0][0x888] ;  /* 0x00011100ff0877ac */ /* 0x000ea20008000a00 */
[----:B------:R-:W-:Y:S01]  /*3fb0*/  IMAD.MOV.U32 R30, RZ, RZ, 0x1 ;  /* 0x00000001ff1e7424 */ /* 0x000fe200078e00ff */
[----:B------:R-:W-:Y:S01]  /*3fc0*/  CS2R R28, SRZ ;  /* 0x00000000001c7805 */ /* 0x000fe2000001ff00 */
[----:B------:R-:W-:Y:S01]  /*3fd0*/  IMAD.MOV.U32 R25, RZ, RZ, 0x1000 ;  /* 0x00001000ff197424 */ /* 0x000fe200078e00ff */
[----:B------:R-:W3:Y:S03]  /*3fe0*/  LDCU.64 UR4, c[0x0][0x890] ;  /* 0x00011200ff0477ac */ /* 0x000ee60008000a00 */
[----:B------:R-:W4:Y:S01]  /*3ff0*/  LDC R19, c[0x0][0x370] ;  /* 0x0000dc00ff137b82 */ /* 0x000f220000000800 */
[----:B------:R-:W-:Y:S01]  /*4000*/  UMOV UR6, 0x400 ;  /* 0x0000040000067882 */ /* 0x000fe20000000000 */
[----:B------:R-:W-:-:S02]  /*4010*/  UPLOP3.LUT UP1, UPT, UPT, UPT, UPT, 0x40, 0x4 ;  /* 0x000000000004789c */ /* 0x000fc40003f2e870 */
[----:B------:R-:W-:-:S04]  /*4020*/  ULEA UR6, UR37, UR6, 0x18 ;  /* 0x0000000625067291 */ /* 0x000fc8000f8ec0ff */
[----:B------:R-:W4:Y:S01]  /*4030*/  LDC R2, c[0x0][0xb0c] ;  /* 0x0002c300ff027b82 */ /* 0x000f220000000800 */
[----:B--2---:R-:W-:Y:S02]  /*4040*/  UISETP.NE.U32.AND UP2, UPT, UR8, URZ, UPT ;  /* 0x000000ff0800728c */ /* 0x004fe4000bf45070 */
[----:B------:R-:W-:Y:S02]  /*4050*/  UIADD3 UR8, UPT, UPT, UR6, 0x40, URZ ;  /* 0x0000004006087890 */ /* 0x000fe4000fffe0ff */
[----:B---3--:R-:W-:-:S03]  /*4060*/  UISETP.NE.U32.AND UP3, UPT, UR4, URZ, UPT ;  /* 0x000000ff0400728c */ /* 0x008fc6000bf65070 */
[----:B------:R-:W2:Y:S01]  /*4070*/  LDC R18, c[0x0][0xb20] ;  /* 0x0002c800ff127b82 */ /* 0x000ea20000000800 */
[----:B-1----:R-:W-:Y:S01]  /*4080*/  ISETP.NE.AND P1, PT, R0, 0x1, PT ;  /* 0x000000010000780c */ /* 0x002fe20003f25270 */
[----:B------:R-:W-:Y:S02]  /*4090*/  UISETP.NE.AND.EX UP2, UPT, UR9, URZ, UPT, UP2 ;  /* 0x000000ff0900728c */ /* 0x000fe4000bf45320 */
[----:B------:R-:W-:Y:S02]  /*40a0*/  UPRMT UR37, UR37, 0x654, UR8 ;  /* 0x0000065425257896 */ /* 0x000fe40008000008 */
[----:B------:R-:W-:Y:S02]  /*40b0*/  UISETP.NE.AND.EX UP3, UPT, UR5, URZ, UPT, UP3 ;  /* 0x000000ff0500728c */ /* 0x000fe4000bf65330 */
[----:B------:R-:W1:Y:S08]  /*40c0*/  LDC.64 R32, c[0x0][0x348] ;  /* 0x0000d200ff207b82 */ /* 0x000e700000000a00 */
[----:B------:R-:W3:Y:S08]  /*40d0*/  LDC.64 R16, c[0x0][0xb10] ;  /* 0x0002c400ff107b82 */ /* 0x000ef00000000a00 */
[----:B------:R-:W1:Y:S08]  /*40e0*/  LDC.64 R6, c[0x0][0xb18] ;  /* 0x0002c600ff067b82 */ /* 0x000e700000000a00 */
[----:B------:R-:W1:Y:S08]  /*40f0*/  LDC.64 R4, c[0x0][0xb28] ;  /* 0x0002ca00ff047b82 */ /* 0x000e700000000a00 */
[----:B--2-4-:R-:W1:Y:S02]  /*4100*/  LDC R24, c[0x0][0x374] ;  /* 0x0000dd00ff187b82 */ /* 0x014e640000000800 */
.L_x_93:
[C---:B------:R-:W-:Y:S02]  /*4110*/  LEA R0, R29.reuse, UR6, 0x3 ;  /* 0x000000061d007c11 */ /* 0x040fe4000f8e18ff */
[----:B------:R-:W-:Y:S02]  /*4120*/  SHF.L.U32 R3, R28, 0x1f, RZ ;  /* 0x0000001f1c037819 */ /* 0x000fe400000006ff */
[----:B------:R-:W-:Y:S02]  /*4130*/  LEA R20, R29, UR6, 0x4 ;  /* 0x000000061d147c11 */ /* 0x000fe4000f8e20ff */
[----:B--2---:R-:W2:Y:S02]  /*4140*/  SYNCS.PHASECHK.TRANS64.TRYWAIT P0, [R0+URZ+0x60], R3 ;  /* 0x00006003000075a7 */ /* 0x004ea400080011ff */
[----:B--2---:R-:W-:Y:S05]  /*4150*/  @!P0 BRA `(.L_x_86) ;  /* 0x0000002c00608947 */ /* 0x004fea0003800000 */
.L_x_143:
[----:B------:R-:W-:Y:S01]  /*4160*/  ISETP.GE.AND P0, PT, R40, 0x1, PT ;  /* 0x000000012800780c */ /* 0x000fe20003f06270 */
[----:B------:R-:W4:Y:S01]  /*4170*/  LDS.128 R20, [R20+0xf0] ;  /* 0x0000f00014147984 */ /* 0x000f220000000c00 */
[----:B------:R-:W-:Y:S01]  /*4180*/  ISETP.NE.U32.AND P4, PT, RZ, UR4, PT ;  /* 0x00000004ff007c0c */ /* 0x000fe2000bf85070 */
[----:B--2---:R-:W-:Y:S01]  /*4190*/  VIADD R0, R0, 0x70 ;  /* 0x0000007000007836 */ /* 0x004fe20000000000 */
[----:B------:R-:W-:Y:S02]  /*41a0*/  SHF.L.U32 R26, R30, 0x1f, RZ ;  /* 0x0000001f1e1a7819 */ /* 0x000fe400000006ff */
[----:B------:R-:W-:Y:S02]  /*41b0*/  ISETP.NE.AND.EX P4, PT, RZ, UR5, PT, P4 ;  /* 0x00000005ff007c0c */ /* 0x000fe4000bf85340 */
[----:B------:R-:W-:Y:S01]  /*41c0*/  PRMT R0, RZ, 0x654, R0 ;  /* 0x00000654ff007816 */ /* 0x000fe20000000000 */
[----:B------:R-:W-:Y:S01]  /*41d0*/  @!PT LDS RZ, [RZ] ;  /* 0x00000000fffff984 */ /* 0x000fe20000000800 */
[----:B------:R-:W-:Y:S01]  /*41e0*/  @!PT LDS RZ, [RZ] ;  /* 0x00000000fffff984 */ /* 0x000fe20000000800 */
[----:B------:R-:W-:Y:S01]  /*41f0*/  @!PT LDS RZ, [RZ] ;  /* 0x00000000fffff984 */ /* 0x000fe20000000800 */
[----:B------:R-:W-:Y:S01]  /*4200*/  @!PT LDS RZ, [RZ] ;  /* 0x00000000fffff984 */ /* 0x000fe20000000800 */
[----:B------:R2:W-:Y:S06]  /*4210*/  MEMBAR.ALL.CTA ;  /* 0x0000000000007992 */ /* 0x0005ec0000008000 */
[----:B--2---:R-:W2:Y:S02]  /*4220*/  FENCE.VIEW.ASYNC.S ;  /* 0x00000000000073c6 */ /* 0x004ea40000000000 */
[----:B--2---:R2:W-:Y:S01]  /*4230*/  SYNCS.ARRIVE.TRANS64.RED.A1T0 RZ, [R0+URZ], RZ ;  /* 0x000000ff00ff79a7 */ /* 0x0045e200081004ff */
[----:B----4-:R-:W-:Y:S11]  /*4240*/  LOP3.LUT P3, RZ, R22, 0x1, RZ, 0xc0, !PT ;  /* 0x0000000116ff7812 */ /* 0x010ff6000786c0ff */
[----:B------:R-:W-:Y:S02]  /*4250*/  @!UPT UIADD3 URZ, UPT, UPT, URZ, URZ, URZ ;  /* 0x000000fffffff290 */ /* 0x000fe4000fffe0ff */
[----:B------:R-:W-:Y:S02]  /*4260*/  @P3 MOV R13, R20 ;  /* 0x00000014000d3202 */ /* 0x000fe40000000f00 */
[----:B------:R-:W-:Y:S01]  /*4270*/  @P3 LOP3.LUT R8, R21, 0xffff, RZ, 0xc0, !PT ;  /* 0x0000ffff15083812 */ /* 0x000fe200078ec0ff */
[----:B--2---:R-:W-:Y:S06]  /*4280*/  @!P0 BRA `(.L_x_87) ;  /* 0x0000000000a48947 */ /* 0x004fec0003800000 */
[----:B-1----:R-:W-:Y:S01]  /*4290*/  IMAD.HI.U32 R31, R24, R7, RZ ;  /* 0x00000007181f7227 */ /* 0x002fe200078e00ff */
[----:B------:R-:W-:Y:S02]  /*42a0*/  ISETP.NE.AND P0, PT, R6, 0x1, PT ;  /* 0x000000010600780c */ /* 0x000fe40003f05270 */
[----:B------:R-:W-:Y:S01]  /*42b0*/  ISETP.NE.AND P2, PT, R40, 0x1, PT ;  /* 0x000000012800780c */ /* 0x000fe20003f45270 */
[----:B---3--:R-:W-:Y:S01]  /*42c0*/  IMAD.HI.U32 R34, R19, R16, RZ ;  /* 0x0000001013227227 */ /* 0x008fe200078e00ff */
[----:B------:R-:W-:Y:S02]  /*42d0*/  SHF.R.U32.HI R31, RZ, R18, R31 ;  /* 0x00000012ff1f7219 */ /* 0x000fe4000001161f */
[----:B------:R-:W-:Y:S01]  /*42e0*/  ISETP.NE.AND P5, PT, R2, 0x1, PT ;  /* 0x000000010200780c */ /* 0x000fe20003fa5270 */
[----:B------:R-:W-:Y:S01]  /*42f0*/  IMAD.HI.U32 R36, R13, R16, RZ ;  /* 0x000000100d247227 */ /* 0x000fe200078e00ff */
[----:B------:R-:W-:Y:S02]  /*4300*/  SHF.R.U32.HI R34, RZ, R17, R34 ;  /* 0x00000011ff227219 */ /* 0x000fe40000011622 */
[----:B------:R-:W-:Y:S01]  /*4310*/  SEL R3, R24, R31, !P0 ;  /* 0x0000001f18037207 */ /* 0x000fe20004000000 */
[C---:B------:R-:W-:Y:S01]  /*4320*/  IMAD.HI.U32 R31, R8.reuse, R7, RZ ;  /* 0x00000007081f7227 */ /* 0x040fe200078e00ff */
[----:B------:R-:W-:Y:S02]  /*4330*/  SEL R11, R19, R34, !P5 ;  /* 0x00000022130b7207 */ /* 0x000fe40006800000 */
[----:B------:R-:W-:Y:S01]  /*4340*/  SHF.R.U32.HI R36, RZ, R17, R36 ;  /* 0x00000011ff247219 */ /* 0x000fe20000011624 */
[----:B------:R-:W-:Y:S01]  /*4350*/  IMAD.HI.U32 R38, R3, R4, RZ ;  /* 0x0000000403267227 */ /* 0x000fe200078e00ff */
[----:B------:R-:W-:Y:S03]  /*4360*/  SHF.R.U32.HI R31, RZ, R18, R31 ;  /* 0x00000012ff1f7219 */ /* 0x000fe6000001161f */
[----:B------:R-:W-:Y:S01]  /*4370*/  IMAD.HI.U32 R34, R11, R4, RZ ;  /* 0x000000040b227227 */ /* 0x000fe200078e00ff */
[----:B------:R-:W-:Y:S02]  /*4380*/  @P2 SHF.R.U32.HI R3, RZ, R5, R38 ;  /* 0x00000005ff032219 */ /* 0x000fe40000011626 */
[----:B------:R-:W-:Y:S02]  /*4390*/  SEL R9, R8, R31, !P0 ;  /* 0x0000001f08097207 */ /* 0x000fe40004000000 */
[----:B------:R-:W-:Y:S01]  /*43a0*/  @P2 SHF.R.U32.HI R11, RZ, R5, R34 ;  /* 0x00000005ff0b2219 */ /* 0x000fe20000011622 */
[C---:B------:R-:W-:Y:S01]  /*43b0*/  IMAD R10, R40.reuse, R3, RZ ;  /* 0x00000003280a7224 */ /* 0x040fe200078e02ff */
[----:B------:R-:W-:Y:S01]  /*43c0*/  SEL R3, R13, R36, !P5 ;  /* 0x000000240d037207 */ /* 0x000fe20006800000 */
[C---:B------:R-:W-:Y:S03]  /*43d0*/  IMAD.HI.U32 R14, R9.reuse, R4, RZ ;  /* 0x00000004090e7227 */ /* 0x040fe600078e00ff */
[----:B------:R-:W-:Y:S01]  /*43e0*/  ISETP.GE.AND P0, PT, R9, R10, PT ;  /* 0x0000000a0900720c */ /* 0x000fe20003f06270 */
[C---:B------:R-:W-:Y:S01]  /*43f0*/  IMAD R12, R40.reuse, R11, RZ ;  /* 0x0000000b280c7224 */ /* 0x040fe200078e02ff */
[-C--:B------:R-:W-:Y:S04]  /*4400*/  SHF.R.U32.HI R14, RZ, R5.reuse, R14 ;  /* 0x00000005ff0e7219 */ /* 0x080fe8000001160e */
[----:B------:R-:W-:Y:S02]  /*4410*/  ISETP.GE.OR P0, PT, R3, R12, P0 ;  /* 0x0000000c0300720c */ /* 0x000fe40000706670 */
[----:B------:R-:W-:Y:S05]  /*4420*/  SEL R15, R9, R14, !P2 ;  /* 0x0000000e090f7207 */ /* 0x000fea0005000000 */
[----:B------:R-:W-:Y:S04]  /*4430*/  IMAD.MOV R14, RZ, RZ, -R15 ;  /* 0x000000ffff0e7224 */ /* 0x000fe800078e0a0f */
[----:B------:R-:W-:Y:S02]  /*4440*/  IMAD R14, R40, R14, R9 ;  /* 0x0000000e280e7224 */ /* 0x000fe400078e0209 */
[C---:B------:R-:W-:Y:S05]  /*4450*/  @!P0 IMAD.HI.U32 R10, R3.reuse, R4, RZ ;  /* 0x00000004030a8227 */ /* 0x040fea00078e00ff */
[----:B------:R-:W-:Y:S04]  /*4460*/  @!P0 SHF.R.U32.HI R10, RZ, R5, R10 ;  /* 0x00000005ff0a8219 */ /* 0x000fe8000001160a */
[----:B------:R-:W-:Y:S01]  /*4470*/  @!P0 SEL R0, R3, R10, !P2 ;  /* 0x0000000a03008207 */ /* 0x000fe20005000000 */
[----:B------:R-:W-:Y:S03]  /*4480*/  IMAD.MOV R10, RZ, RZ, -R3 ;  /* 0x000000ffff0a7224 */ /* 0x000fe600078e0a03 */
[----:B------:R-:W-:Y:S01]  /*4490*/  @!P0 IADD3 R15, PT, PT, R15, -R0, RZ ;  /* 0x800000000f0f8210 */ /* 0x000fe20007ffe0ff */
[----:B------:R-:W-:Y:S01]  /*44a0*/  @!P0 IMAD R0, R11, R14, R0 ;  /* 0x0000000e0b008224 */ /* 0x000fe200078e0200 */
[----:B------:R-:W-:Y:S01]  /*44b0*/  IADD3 R11, PT, PT, -R9, RZ, RZ ;  /* 0x000000ff090b7210 */ /* 0x000fe20007ffe1ff */
[----:B------:R-:W-:Y:S02]  /*44c0*/  IMAD R13, R2, R10, R13 ;  /* 0x0000000a020d7224 */ /* 0x000fe400078e020d */
[----:B------:R-:W-:Y:S02]  /*44d0*/  @!P0 IMAD R9, R15, R40, R3 ;  /* 0x000000280f098224 */ /* 0x000fe400078e0203 */
[----:B------:R-:W-:Y:S02]  /*44e0*/  @!P0 IMAD.MOV.U32 R3, RZ, RZ, R0 ;  /* 0x000000ffff038224 */ /* 0x000fe400078e0000 */
[----:B------:R-:W-:Y:S02]  /*44f0*/  IMAD R8, R6, R11, R8 ;  /* 0x0000000b06087224 */ /* 0x000fe400078e0208 */
[----:B------:R-:W-:Y:S02]  /*4500*/  IMAD R13, R3, R2, R13 ;  /* 0x00000002030d7224 */ /* 0x000fe400078e020d */
[----:B------:R-:W-:Y:S02]  /*4510*/  IMAD R8, R9, R6, R8 ;  /* 0x0000000609087224 */ /* 0x000fe400078e0208 */
.L_x_87:
[----:B------:R-:W-:Y:S05]  /*4520*/  BRA.U UP1, `(.L_x_88) ;  /* 0x0000000101107547 */ /* 0x000fea000b800000 */
[----:B------:R-:W-:Y:S04]  /*4530*/  MOV R0, UR7 ;  /* 0x0000000700007c02 */ /* 0x000fe80008000f00 */
[----:B------:R-:W-:Y:S04]  /*4540*/  SHF.L.U32 R3, R0, 0x1f, RZ ;  /* 0x0000001f00037819 */ /* 0x000fe800000006ff */
[----:B------:R-:W2:Y:S02]  /*4550*/  SYNCS.PHASECHK.TRANS64.TRYWAIT P0, [UR6+0x58], R3 ;  /* 0x00005803ff0075a7 */ /* 0x000ea40008001106 */
[----:B--2---:R-:W-:Y:S05]  /*4560*/  @!P0 BRA `(.L_x_89) ;  /* 0x0000002800708947 */ /* 0x004fea0003800000 */
.L_x_88:
[----:B------:R-:W-:Y:S05]  /*4570*/  BRA.U !UP3, `(.L_x_90) ;  /* 0x000000010b347547 */ /* 0x000fea000b800000 */
[----:B------:R-:W-:Y:S01]  /*4580*/  UPLOP3.LUT UP0, UPT, UPT, UPT, UP2, 0x80, 0x8 ;  /* 0x000000000008789c */ /* 0x000fe20003f0f020 */
[----:B--2---:R-:W-:Y:S02]  /*4590*/  HFMA2 R0, -RZ, RZ, 0, 5.9604644775390625e-08 ;  /* 0x00000001ff007431 */ /* 0x004fe400000001ff */
[----:B------:R-:W-:Y:S03]  /*45a0*/  IMAD.MOV.U32 R95, RZ, RZ, 0x1 ;  /* 0x00000001ff5f7424 */ /* 0x000fe600078e00ff */
[----:B------:R-:W-:Y:S05]  /*45b0*/  PLOP3.LUT P0, PT, PT, PT, UP0, 0x80, 0x8 ;  /* 0x000000000008781c */ /* 0x000fea0003f0f008 */
[----:B------:R-:W2:Y:S01]  /*45c0*/  @UP0 LDCU.64 UR10, c[0x0][0x888] ;  /* 0x00011100ff0a07ac */ /* 0x000ea20008000a00 */
[----:B------:R-:W-:Y:S07]  /*45d0*/  @UP0 UIMAD UR8, UR36, UR4, URZ ;  /* 0x00000004240802a4 */ /* 0x000fee000f8e02ff */
[----:B------:R-:W-:Y:S01]  /*45e0*/  @!P0 PRMT R95, R0, 0x7610, R95 ;  /* 0x00007610005f8816 */ /* 0x000fe2000000005f */
[----:B--2---:R-:W-:Y:S03]  /*45f0*/  @UP0 UIMAD.WIDE UR10, UR8, 0x4, UR10 ;  /* 0x00000004080a08a5 */ /* 0x004fe6000f8e020a */
[----:B------:R-:W2:Y:S03]  /*4600*/  @!UP0 LDCU UR8, c[0x0][0x880] ;  /* 0x00011000ff0887ac */ /* 0x000ea60008000800 */
[----:B------:R-:W-:Y:S01]  /*4610*/  IMAD.U32 R10, RZ, RZ, UR10 ;  /* 0x0000000aff0a7e24 */ /* 0x000fe2000f8e00ff */
[----:B------:R-:W-:Y:S05]  /*4620*/  MOV R11, UR11 ;  /* 0x0000000b000b7c02 */ /* 0x000fea0008000f00 */
[----:B-----5:R4:W5:Y:S02]  /*4630*/  @P0 LDG.E R49, desc[UR40][R10.64] ;  /* 0x000000280a310981 */ /* 0x020964000c1e1900 */
[----:B--2-4-:R-:W-:Y:S07]  /*4640*/  @!P0 IMAD.U32 R49, RZ, RZ, UR8 ;  /* 0x00000008ff318e24 */ /* 0x014fee000f8e00ff */
.L_x_90:
[----:B-----5:R-:W-:Y:S01]  /*4650*/  @!P4 FSETP.EQ.AND P5, PT, R49, RZ, PT ;  /* 0x000000ff3100c20b */ /* 0x020fe20003fa2000 */
[----:B------:R-:W-:Y:S01]  /*4660*/  @!UPT UIADD3 URZ, UPT, UPT, URZ, URZ, URZ ;  /* 0x000000fffffff290 */ /* 0x000fe2000fffe0ff */
[----:B------:R-:W-:Y:S11]  /*4670*/  @!P4 BRA `(.L_x_91) ;  /* 0x000000000014c947 */ /* 0x000ff60003800000 */
[----:B------:R-:W-:Y:S02]  /*4680*/  LOP3.LUT P0, RZ, R95, 0xff, RZ, 0xc0, !PT ;  /* 0x000000ff5fff7812 */ /* 0x000fe4000780c0ff */
[----:B------:R-:W-:Y:S04]  /*4690*/  PLOP3.LUT P5, PT, PT, PT, UP0, 0x80, 0x8 ;  /* 0x000000000008781c */ /* 0x000fe80003faf008 */
[----:B------:R-:W-:Y:S07]  /*46a0*/  PLOP3.LUT P5, PT, P5, PT, PT, 0x8, 0x80 ;  /* 0x000000000080781c */ /* 0x000fee0002fae170 */
[----:B------:R-:W-:Y:S11]  /*46b0*/  @P0 FSETP.EQ.AND P5, PT, R49, RZ, PT ;  /* 0x000000ff3100020b */ /* 0x000ff60003fa2000 */
[----:B------:R-:W-:Y:S02]  /*46c0*/  @!UPT UIADD3 URZ, UPT, UPT, URZ, URZ, URZ ;  /* 0x000000fffffff290 */ /* 0x000fe4000fffe0ff */
.L_x_91:
[----:B------:R-:W4:Y:S01]  /*46d0*/  SYNCS.PHASECHK.TRANS64.TRYWAIT P4, [UR6+0x48], R26 ;  /* 0x0000481aff0075a7 */ /* 0x000f220008081106 */
[----:B------:R-:W-:Y:S01]  /*46e0*/  @P3 SHF.R.U32.HI R27, RZ, 0x10, R21 ;  /* 0x00000010ff1b3819 */ /* 0x000fe20000011615 */
[----:B------:R-:W-:Y:S01]  /*46f0*/  VIADD R29, R29, 0x1 ;  /* 0x000000011d1d7836 */ /* 0x000fe20000000000 */
[----:B------:R-:W5:Y:S08]  /*4700*/  LDC.64 R14, c[0x0][0xb10] ;  /* 0x0002c400ff0e7b82 */ /* 0x000f700000000a00 */
[----:B------:R-:W1:Y:S08]  /*4710*/  LDC.64 R10, c[0x0][0xb18] ;  /* 0x0002c600ff0a7b82 */ /* 0x000e700000000a00 */
[----:B--2---:R-:W2:Y:S08]  /*4720*/  @!P1 LDC R0, c[0x0][0xb20] ;  /* 0x0002c800ff009b82 */ /* 0x004eb00000000800 */
[----:B------:R-:W3:Y:S01]  /*4730*/  @!P1 LDC R3, c[0x0][0xb0c] ;  /* 0x0002c300ff039b82 */ /* 0x000ee20000000800 */
[----:B-----5:R-:W-:Y:S05]  /*4740*/  @!P1 IMAD.HI.U32 R14, R13, R14, RZ ;  /* 0x0000000e0d0e9227 */ /* 0x020fea00078e00ff */
[----:B------:R-:W-:Y:S01]  /*4750*/  @!P1 SHF.R.U32.HI R14, RZ, R15, R14 ;  /* 0x0000000fff0e9219 */ /* 0x000fe2000001160e */
[----:B-1----:R-:W-:Y:S01]  /*4760*/  @!P1 IMAD.HI.U32 R11, R8, R11, RZ ;  /* 0x0000000b080b9227 */ /* 0x002fe200078e00ff */
[----:B------:R-:W-:Y:S04]  /*4770*/  @!P1 ISETP.NE.AND P0, PT, R10, 0x1, PT ;  /* 0x000000010a00980c */ /* 0x000fe80003f05270 */
[----:B--2---:R-:W-:Y:S02]  /*4780*/  @!P1 SHF.R.U32.HI R9, RZ, R0, R11 ;  /* 0x00000000ff099219 */ /* 0x004fe4000001160b */
[----:B---3--:R-:W-:Y:S02]  /*4790*/  @!P1 ISETP.NE.AND P2, PT, R3, 0x1, PT ;  /* 0x000000010300980c */ /* 0x008fe40003f45270 */
[----:B------:R-:W-:Y:S02]  /*47a0*/  @!P1 SEL R9, R8, R9, !P0 ;  /* 0x0000000908099207 */ /* 0x000fe40004000000 */
[----:B------:R-:W-:Y:S02]  /*47b0*/  ELECT P0, URZ, PT ;  /* 0x0000000000ff782f */ /* 0x000fe40003800000 */
[----:B------:R-:W-:Y:S05]  /*47c0*/  @!P1 SEL R14, R13, R14, !P2 ;  /* 0x0000000e0d0e9207 */ /* 0x000fea0005000000 */
[----:B------:R-:W-:Y:S02]  /*47d0*/  @!P1 IMAD.IADD R0, R9, 0x1, -R14 ;  /* 0x0000000109009824 */ /* 0x000fe400078e0a0e */
[----:B------:R-:W-:Y:S02]  /*47e0*/  @!P1 IMAD.IADD R9, R14, 0x1, -R9 ;  /* 0x000000010e099824 */ /* 0x000fe400078e0a09 */
[----:B------:R-:W-:Y:S02]  /*47f0*/  @!P1 IMAD R13, R0, R3, R13 ;  /* 0x00000003000d9224 */ /* 0x000fe400078e020d */
[----:B------:R-:W-:Y:S01]  /*4800*/  @!P1 IMAD R8, R9, R10, R8 ;  /* 0x0000000a09089224 */ /* 0x000fe200078e0208 */
[----:B----4-:R-:W-:Y:S06]  /*4810*/  @!P4 BRA `(.L_x_92) ;  /* 0x0000002400dcc947 */ /* 0x010fec0003800000 */
.L_x_146:
[----:B------:R-:W-:Y:S01]  /*4820*/  PLOP3.LUT P5, PT, P5, P0, PT, 0xf2, 0x2f ;  /* 0x00000000002f781c */ /* 0x000fe20002fa1e72 */
[----:B------:R-:W-:Y:S01]  /*4830*/  UMOV UR14, 0x0 ;  /* 0x00000000000e7882 */ /* 0x000fe20000000000 */
[----:B------:R-:W-:Y:S01]  /*4840*/  LOP3.LUT R30, R30, 0x1, RZ, 0x3c, !PT ;  /* 0x000000011e1e7812 */ /* 0x000fe200078e3cff */
[----:B------:R-:W-:Y:S01]  /*4850*/  UMOV UR15, 0x10000000 ;  /* 0x10000000000f7882 */ /* 0x000fe20000000000 */
[----:B------:R-:W-:Y:S01]  /*4860*/  UMOV UR12, UR36 ;  /* 0x00000024000c7c82 */ /* 0x000fe20008000000 */
[----:B------:R-:W-:Y:S08]  /*4870*/  @P3 R2UR UR36, R27 ;  /* 0x000000001b2432ca */ /* 0x000ff000000e0000 */
[----:B-1----:R-:W-:Y:S01]  /*4880*/  @!P5 IADD3 R3, P0, PT, R32, 0x580, RZ ;  /* 0x000005802003d810 */ /* 0x002fe20007f1e0ff */
[----:B------:R-:W-:Y:S01]  /*4890*/  @!P5 IMAD.SHL.U32 R94, R94, 0x40, RZ ;  /* 0x000000405e5ed824 */ /* 0x000fe200078e00ff */
[----:B------:R-:W-:Y:S01]  /*48a0*/  VOTEU.ALL UP1, P5 ;  /* 0x0000000000ff7886 */ /* 0x000fe20002820000 */
[----:B------:R-:W-:Y:S01]  /*48b0*/  @!P5 IMAD.SHL.U32 R93, R93, 0x40, RZ ;  /* 0x000000405d5dd824 */ /* 0x000fe200078e00ff */
[----:B------:R-:W-:Y:S01]  /*48c0*/  @!P5 R2UR UR9, R3 ;  /* 0x000000000309d2ca */ /* 0x000fe200000e0000 */
[----:B------:R-:W-:Y:S01]  /*48d0*/  @!P5 IMAD.X R0, RZ, RZ, R33, P0 ;  /* 0x000000ffff00d224 */ /* 0x000fe200000e0621 */
[----:B------:R-:W-:Y:S01]  /*48e0*/  @!P5 R2UR UR10, R94 ;  /* 0x000000005e0ad2ca */ /* 0x000fe200000e0000 */
[----:B------:R-:W-:Y:S01]  /*48f0*/  IMAD.IADD R94, R8, 0x1, R81 ;  /* 0x00000001085e7824 */ /* 0x000fe200078e0251 */
[----:B------:R-:W-:Y:S01]  /*4900*/  @!P5 R2UR UR11, R93 ;  /* 0x000000005d0bd2ca */ /* 0x000fe200000e0000 */
[----:B------:R-:W-:Y:S01]  /*4910*/  IMAD.IADD R93, R13, 0x1, R92 ;  /* 0x000000010d5d7824 */ /* 0x000fe200078e025c */
[----:B------:R-:W-:Y:S02]  /*4920*/  @!P5 R2UR UR8, R0 ;  /* 0x000000000008d2ca */ /* 0x000fe400000e0000 */
[C---:B------:R-:W-:Y:S04]  /*4930*/  ISETP.NE.AND P0, PT, R29.reuse, 0x2, PT ;  /* 0x000000021d00780c */ /* 0x040fe80003f05270 */
[----:B------:R-:W-:Y:S01]  /*4940*/  SEL R3, RZ, 0x1, P0 ;  /* 0x00000001ff037807 */ /* 0x000fe20000000000 */
[----:B------:R-:W-:Y:S01]  /*4950*/  IMAD.U32 R10, RZ, RZ, UR9 ;  /* 0x00000009ff0a7e24 */ /* 0x000fe2000f8e00ff */
[----:B------:R-:W-:Y:S01]  /*4960*/  @!UP1 UIADD3 UR9, UPT, UPT, UR6, 0x40, URZ ;  /* 0x0000004006099890 */ /* 0x000fe2000fffe0ff */
[----:B------:R-:W-:Y:S02]  /*4970*/  SEL R29, R29, RZ, P0 ;  /* 0x000000ff1d1d7207 */ /* 0x000fe40000000000 */
[----:B------:R-:W-:Y:S02]  /*4980*/  LOP3.LUT R28, R28, R3, RZ, 0x3c, !PT ;  /* 0x000000031c1c7212 */ /* 0x000fe400078e3cff */
[----:B------:R-:W-:Y:S01]  /*4990*/  IMAD.U32 R11, RZ, RZ, UR8 ;  /* 0x00000008ff0b7e24 */ /* 0x000fe2000f8e00ff */
[----:B------:R-:W-:Y:S01]  /*49a0*/  @!P5 R2UR UR16, R10 ;  /* 0x000000000a10d2ca */ /* 0x000fe200000e0000 */
[----:B------:R-:W-:Y:S01]  /*49b0*/  @!UP1 UIADD3 UR8, UPT, UPT, UR6, 0x200, URZ ;  /* 0x0000020006089890 */ /* 0x000fe2000fffe0ff */
[----:B------:R-:W-:Y:S02]  /*49c0*/  VOTEU.ALL UP1, P5 ;  /* 0x0000000000ff7886 */ /* 0x000fe40002820000 */
[----:B------:R-:W-:Y:S11]  /*49d0*/  @!P5 R2UR UR17, R11 ;  /* 0x000000000b11d2ca */ /* 0x000ff600000e0000 */
[----:B------:R-:W-:Y:S02]  /*49e0*/  @!UPT UIADD3 URZ, UPT, UPT, URZ, URZ, URZ ;  /* 0x000000fffffff290 */ /* 0x000fe4000fffe0ff */
[----:B------:R2:W-:Y:S01]  /*49f0*/  @!UP1 UTMALDG.3D [UR8], [UR16], desc[UR14] ;  /* 0x00000e08100095b4 */ /* 0x0005e20008011000 */
[----:B------:R2:W-:Y:S01]  /*4a00*/  @!P5 SYNCS.ARRIVE.TRANS64.RED.A0TR RZ, [UR6+0x40], R25 ;  /* 0x00004019ffffd9a7 */ /* 0x0005e20008300406 */
[----:B------:R-:W-:Y:S01]  /*4a10*/  UPLOP3.LUT UP1, UPT, UPT, UPT, UPT, 0x80, 0x8 ;  /* 0x000000000008789c */ /* 0x000fe20003f2f070 */
[----:B------:R-:W-:Y:S01]  /*4a20*/  SYNCS.ARRIVE.TRANS64.RED.A1T0 RZ, [UR37], RZ ;  /* 0x000000ffffff79a7 */ /* 0x000fe20008100425 */
[----:B------:R-:W-:Y:S09]  /*4a30*/  @P3 BRA `(.L_x_93) ;  /* 0xfffffff400b43947 */ /* 0x000ff2000383ffff */
[----:B------:R-:W-:Y:S07]  /*4a40*/  MOV R0, UR6 ;  /* 0x0000000600007c02 */ /* 0x000fee0008000f00 */
.L_x_94:
[----:B-1----:R-:W-:-:S04]  /*4a50*/  SHF.L.U32 R3, R30, 0x1f, RZ ;  /* 0x0000001f1e037819 */ /* 0x002fc800000006ff */
[----:B------:R1:W3:Y:S03]  /*4a60*/  SYNCS.PHASECHK.TRANS64.TRYWAIT P0, [R0+URZ+0x48], R3 ;  /* 0x00004803000075a7 */ /* 0x0002e600080011ff */
[----:B---3--:R-:W-:Y:S05]  /*4a70*/  @!P0 NANOSLEEP.SYNCS 0x989680 ;  /* 0x009896800000895d */ /* 0x008fea0003900000 */
[----:B------:R-:W3:Y:S02]  /*4a80*/  @!P0 SYNCS.PHASECHK.TRANS64 P0, [R0+URZ+0x48], R3 ;  /* 0x00004803000085a7 */ /* 0x000ee400080010ff */
[----:B--23--:R-:W-:Y:S05]  /*4a90*/  @P0 EXIT ;  /* 0x000000000000094d */ /* 0x00cfea0003800000 */
[----:B------:R-:W-:Y:S05]  /*4aa0*/  BRA `(.L_x_94) ;  /* 0xfffffffc00e87947 */ /* 0x000fea000383ffff */
.L_x_85:
[----:B------:R-:W-:-:S06]  /*4ab0*/  UISETP.GE.AND UP1, UPT, UR10, 0x4, UPT ;  /* 0x000000040a00788c */ /* 0x000fcc000bf26270 */
[----:B------:R-:W-:-:S13]  /*4ac0*/  PLOP3.LUT P0, PT, PT, PT, UP1, 0x80, 0x8 ;  /* 0x000000000008781c */ /* 0x000fda0003f0f018 */
[----:B------:R-:W-:Y:S05]  /*4ad0*/  @!P0 EXIT ;  /* 0x000000000000894d */ /* 0x000fea0003800000 */
[----:B------:R-:W-:Y:S01]  /*4ae0*/  BAR.SYNC.DEFER_BLOCKING 0x6, 0xa0 ;  /* 0x0182800000007b1d */ /* 0x000fe20000010000 */
[C---:B------:R-:W-:Y:S01]  /*4af0*/  IMAD.SHL.U32 R4, R103.reuse, 0x40, RZ ;  /* 0x0000004067047824 */ /* 0x040fe200078e00ff */
[----:B------:R-:W-:Y:S01]  /*4b00*/  SHF.R.U32.HI R3, RZ, 0x1, R103 ;  /* 0x00000001ff037819 */ /* 0x000fe20000011667 */
[----:B------:R-:W-:Y:S01]  /*4b10*/  IMAD.SHL.U32 R105, R106, 0x800, RZ ;  /* 0x000008006a697824 */ /* 0x000fe200078e00ff */
[----:B------:R-:W-:Y:S01]  /*4b20*/  CS2R R108, SRZ ;  /* 0x00000000006c7805 */ /* 0x000fe2000001ff00 */
[C---:B------:R-:W-:Y:S01]  /*4b30*/  IMAD.U32 R47, R103.reuse, 0x10000, RZ ;  /* 0x00010000672f7824 */ /* 0x040fe200078e00ff */
[----:B------:R-:W-:Y:S01]  /*4b40*/  UMOV UR43, 0x400 ;  /* 0x00000400002b7882 */ /* 0x000fe20000000000 */
[C---:B------:R-:W-:Y:S01]  /*4b50*/  LOP3.LUT R2, R4.reuse, 0x180, RZ, 0xc0, !PT ;  /* 0x0000018004027812 */ /* 0x040fe200078ec0ff */
[----:B------:R-:W-:Y:S01]  /*4b60*/  ULEA UR43, UR37, UR43, 0x18 ;  /* 0x0000002b252b7291 */ /* 0x000fe2000f8ec0ff */
[----:B------:R-:W1:Y:S01]  /*4b70*/  LDC R101, c[0x0][0x370] ;  /* 0x0000dc00ff657b82 */ /* 0x000e620000000800 */
[----:B------:R-:W-:Y:S01]  /*4b80*/  LOP3.LUT R4, R4, 0x640, RZ, 0xc0, !PT ;  /* 0x0000064004047812 */ /* 0x000fe200078ec0ff */
[----:B------:R-:W-:Y:S01]  /*4b90*/  IMAD.MOV.U32 R44, RZ, RZ, RZ ;  /* 0x000000ffff2c7224 */ /* 0x000fe200078e00ff */
[----:B------:R-:W-:Y:S01]  /*4ba0*/  LOP3.LUT R3, R2, 0x20, R3, 0xf8, !PT ;  /* 0x0000002002037812 */ /* 0x000fe200078ef803 */
[----:B------:R-:W-:Y:S01]  /*4bb0*/  IMAD.SHL.U32 R2, R103, 0x8, RZ ;  /* 0x0000000867027824 */ /* 0x000fe200078e00ff */
[----:B------:R-:W-:Y:S01]  /*4bc0*/  LOP3.LUT R105, R4, 0x800, R105, 0xf8, !PT ;  /* 0x0000080004697812 */ /* 0x000fe200078ef869 */
[----:B------:R-:W-:Y:S01]  /*4bd0*/  UIADD3 UR4, UPT, UPT, UR43, 0x1200, URZ ;  /* 0x000012002b047890 */ /* 0x000fe2000fffe0ff */
[----:B------:R-:W-:Y:S01]  /*4be0*/  IMAD.MOV.U32 R110, RZ, RZ, RZ ;  /* 0x000000ffff6e7224 */ /* 0x000fe200078e00ff */
[----:B------:R-:W2:Y:S01]  /*4bf0*/  LDC R42, c[0x0][0xb0c] ;  /* 0x0002c300ff2a7b82 */ /* 0x000ea20000000800 */
[----:B------:R-:W-:Y:S01]  /*4c00*/  LOP3.LUT R4, R3, 0x30, R2, 0x78, !PT ;  /* 0x0000003003047812 */ /* 0x000fe200078e7802 */
[----:B------:R-:W-:Y:S01]  /*4c10*/  IMAD.SHL.U32 R2, R106, 0x200000, RZ ;  /* 0x002000006a027824 */ /* 0x000fe200078e00ff */
[----:B------:R-:W3:Y:S01]  /*4c20*/  LDCU.64 UR46, c[0x0][0x348] ;  /* 0x00006900ff2e77ac */ /* 0x000ee20008000a00 */
[----:B------:R-:W-:Y:S01]  /*4c30*/  IMAD.SHL.U32 R3, R103, 0x10, RZ ;  /* 0x0000001067037824 */ /* 0x000fe200078e00ff */
[----:B------:R-:W-:Y:S01]  /*4c40*/  LOP3.LUT R105, R105, R4, RZ, 0xfc, !PT ;  /* 0x0000000469697212 */ /* 0x000fe200078efcff */
[----:B------:R-:W-:Y:S01]  /*4c50*/  IMAD.MOV.U32 R114, RZ, RZ, RZ ;  /* 0x000000ffff727224 */ /* 0x000fe200078e00ff */
[----:B------:R-:W4:Y:S01]  /*4c60*/  LDS R0, [UR43+0x110] ;  /* 0x0001102bff007984 */ /* 0x000f220008000800 */
[----:B------:R-:W1:Y:S01]  /*4c70*/  LDC R100, c[0x0][0xb20] ;  /* 0x0002c800ff647b82 */ /* 0x000e620000000800 */
[----:B------:R-:W-:Y:S01]  /*4c80*/  LOP3.LUT R2, R2, 0x200000, RZ, 0xc0, !PT ;  /* 0x0020000002027812 */ /* 0x000fe200078ec0ff */
[----:B------:R-:W-:Y:S01]  /*4c90*/  VIADD R104, R105, UR43 ;  /* 0x0000002b69687c36 */ /* 0x000fe20008000000 */
[----:B------:R-:W-:Y:S01]  /*4ca0*/  LOP3.LUT R3, R3, 0x20, RZ, 0xc0, !PT ;  /* 0x0000002003037812 */ /* 0x000fe200078ec0ff */
[----:B------:R-:W-:Y:S01]  /*4cb0*/  IMAD.U32 R111, RZ, RZ, UR4 ;  /* 0x00000004ff6f7e24 */ /* 0x000fe2000f8e00ff */
[----:B------:R-:W-:Y:S01]  /*4cc0*/  LOP3.LUT R47, R2, 0x400000, R47, 0xf8, !PT ;  /* 0x00400000022f7812 */ /* 0x000fe200078ef82f */
[----:B------:R-:W1:Y:S01]  /*4cd0*/  LDCU.64 UR38, c[0x0][0x888] ;  /* 0x00011100ff2677ac */ /* 0x000e620008000a00 */
[----:B------:R-:W-:Y:S01]  /*4ce0*/  IADD3 R104, PT, PT, -R3, 0x200, R104 ;  /* 0x0000020003687810 */ /* 0x000fe20007ffe168 */
[----:B------:R-:W1:Y:S01]  /*4cf0*/  LDC R41, c[0x0][0xb30] ;  /* 0x0002cc00ff297b82 */ /* 0x000e620000000800 */
[----:B------:R-:W-:-:S07]  /*4d00*/  UIADD3 UR42, UPT, UPT, UR43, 0x200, URZ ;  /* 0x000002002b2a7890 */ /* 0x000fce000fffe0ff */
[----:B------:R-:W1:Y:S08]  /*4d10*/  LDC.64 R90, c[0x0][0xb10] ;  /* 0x0002c400ff5a7b82 */ /* 0x000e700000000a00 */
[----:B------:R-:W1:Y:S08]  /*4d20*/  LDC.64 R38, c[0x0][0xb18] ;  /* 0x0002c600ff267b82 */ /* 0x000e700000000a00 */
[----:B------:R-:W1:Y:S01]  /*4d30*/  LDC.64 R86, c[0x0][0x888] ;  /* 0x00022200ff567b82 */ /* 0x000e620000000a00 */
[----:B----4-:R-:W-:-:S07]  /*4d40*/  IMAD.IADD R47, R0, 0x1, R47 ;  /* 0x00000001002f7824 */ /* 0x010fce00078e022f */
[----:B------:R-:W4:Y:S08]  /*4d50*/  LDC.64 R36, c[0x0][0xb28] ;  /* 0x0002ca00ff247b82 */ /* 0x000f300000000a00 */
[----:B------:R-:W1:Y:S08]  /*4d60*/  LDC.64 R88, c[0x0][0x890] ;  /* 0x00022400ff587b82 */ /* 0x000e700000000a00 */
[----:B------:R-:W1:Y:S08]  /*4d70*/  LDC.64 R84, c[0x0][0x8b0] ;  /* 0x00022c00ff547b82 */ /* 0x000e700000000a00 */
[----:B------:R-:W1:Y:S08]  /*4d80*/  LDC.64 R82, c[0x0][0x8a8] ;  /* 0x00022a00ff527b82 */ /* 0x000e700000000a00 */
[----:B--23--:R-:W1:Y:S02]  /*4d90*/  LDC R102, c[0x0][0x374] ;  /* 0x0000dd00ff667b82 */ /* 0x00ce640000000800 */
.L_x_112:
[C---:B------:R-:W-:Y:S02]  /*4da0*/  LEA R0, R114.reuse, UR43, 0x3 ;  /* 0x0000002b72007c11 */ /* 0x040fe4000f8e18ff */
[----:B------:R-:W-:Y:S02]  /*4db0*/  SHF.L.U32 R3, R109, 0x1f, RZ ;  /* 0x0000001f6d037819 */ /* 0x000fe400000006ff */
[----:B------:R-:W-:Y:S02]  /*4dc0*/  LEA R16, R114, UR43, 0x4 ;  /* 0x0000002b72107c11 */ /* 0x000fe4000f8e20ff */
[----:B--2---:R-:W2:Y:S02]  /*4dd0*/  SYNCS.PHASECHK.TRANS64.TRYWAIT P0, [R0+URZ+0x60], R3 ;  /* 0x00006003000075a7 */ /* 0x004ea400080011ff */
[----:B--23--:R-:W-:Y:S05]  /*4de0*/  @!P0 BRA `(.L_x_95) ;  /* 0x0000002000808947 */ /* 0x00cfea0003800000 */
.L_x_147:
[----:B------:R-:W3:Y:S01]  /*4df0*/  LDC.64 R12, c[0x0][0xb10] ;  /* 0x0002c400ff0c7b82 */ /* 0x000ee20000000a00 */
[----:B------:R-:W4:Y:S01]  /*4e00*/  LDS.128 R16, [R16+0xf0] ;  /* 0x0000f00010107984 */ /* 0x000f220000000c00 */
[----:B-1----:R-:W-:Y:S01]  /*4e10*/  ISETP.NE.AND P1, PT, R41, 0x1, PT ;  /* 0x000000012900780c */ /* 0x002fe20003f25270 */
[----:B--2---:R-:W-:Y:S01]  /*4e20*/  VIADD R0, R0, 0x70 ;  /* 0x0000007000007836 */ /* 0x004fe20000000000 */
[----:B------:R-:W-:Y:S04]  /*4e30*/  ISETP.GE.AND P0, PT, R40, 0x1, PT ;  /* 0x000000012800780c */ /* 0x000fe80003f06270 */
[----:B------:R-:W1:Y:S01]  /*4e40*/  LDC.64 R10, c[0x0][0xb18] ;  /* 0x0002c600ff0a7b82 */ /* 0x000e620000000a00 */
[----:B------:R-:W-:Y:S01]  /*4e50*/  PRMT R0, RZ, 0x654, R0 ;  /* 0x00000654ff007816 */ /* 0x000fe20000000000 */
[----:B------:R-:W-:Y:S01]  /*4e60*/  @!PT LDS RZ, [RZ] ;  /* 0x00000000fffff984 */ /* 0x000fe20000000800 */
[----:B------:R-:W-:Y:S01]  /*4e70*/  @!PT LDS RZ, [RZ] ;  /* 0x00000000fffff984 */ /* 0x000fe20000000800 */
[----:B------:R-:W-:Y:S01]  /*4e80*/  @!PT LDS RZ, [RZ] ;  /* 0x00000000fffff984 */ /* 0x000fe20000000800 */
[----:B------:R-:W-:Y:S01]  /*4e90*/  @!PT LDS RZ, [RZ] ;  /* 0x00000000fffff984 */ /* 0x000fe20000000800 */
[----:B------:R2:W-:Y:S06]  /*4ea0*/  MEMBAR.ALL.CTA ;  /* 0x0000000000007992 */ /* 0x0005ec0000008000 */
[----:B--2---:R-:W2:Y:S01]  /*4eb0*/  FENCE.VIEW.ASYNC.S ;  /* 0x00000000000073c6 */ /* 0x004ea20000000000 */
[----:B------:R-:W1:Y:S08]  /*4ec0*/  @!P1 LDC R14, c[0x0][0xb20] ;  /* 0x0002c800ff0e9b82 */ /* 0x000e700000000800 */
[----:B------:R-:W1:Y:S01]  /*4ed0*/  @!P1 LDC R9, c[0x0][0xb0c] ;  /* 0x0002c300ff099b82 */ /* 0x000e620000000800 */
[----:B--2---:R2:W-:Y:S01]  /*4ee0*/  SYNCS.ARRIVE.TRANS64.RED.A1T0 RZ, [R0+URZ], RZ ;  /* 0x000000ff00ff79a7 */ /* 0x0045e200081004ff */
[----:B----4-:R-:W-:Y:S04]  /*4ef0*/  LOP3.LUT P4, RZ, R18, 0x1, RZ, 0xc0, !PT ;  /* 0x0000000112ff7812 */ /* 0x010fe8000788c0ff */
[----:B------:R-:W-:Y:S09]  /*4f00*/  P2R R112, PR, RZ, 0x10 ;  /* 0x00000010ff707803 */ /* 0x000ff20000000000 */
[----:B------:R-:W-:Y:S02]  /*4f10*/  @P4 MOV R45, R16 ;  /* 0x00000010002d4202 */ /* 0x000fe40000000f00 */
[----:B------:R-:W-:Y:S01]  /*4f20*/  @P4 LOP3.LUT R43, R17, 0xffff, RZ, 0xc0, !PT ;  /* 0x0000ffff112b4812 */ /* 0x000fe200078ec0ff */
[----:B--23--:R-:W-:Y:S06]  /*4f30*/  @!P0 BRA `(.L_x_96) ;  /* 0x0000000000a48947 */ /* 0x00cfec0003800000 */
[----:B------:R-:W-:Y:S01]  /*4f40*/  IMAD.HI.U32 R21, R102, R39, RZ ;  /* 0x0000002766157227 */ /* 0x000fe200078e00ff */
[----:B------:R-:W-:Y:S02]  /*4f50*/  ISETP.NE.AND P0, PT, R38, 0x1, PT ;  /* 0x000000012600780c */ /* 0x000fe40003f05270 */
[----:B------:R-:W-:Y:S01]  /*4f60*/  ISETP.NE.AND P2, PT, R40, 0x1, PT ;  /* 0x000000012800780c */ /* 0x000fe20003f45270 */
[----:B------:R-:W-:Y:S01]  /*4f70*/  IMAD.HI.U32 R20, R101, R90, RZ ;  /* 0x0000005a65147227 */ /* 0x000fe200078e00ff */
[----:B------:R-:W-:Y:S02]  /*4f80*/  SHF.R.U32.HI R21, RZ, R100, R21 ;  /* 0x00000064ff157219 */ /* 0x000fe40000011615 */
[----:B------:R-:W-:Y:S01]  /*4f90*/  ISETP.NE.AND P3, PT, R42, 0x1, PT ;  /* 0x000000012a00780c */ /* 0x000fe20003f65270 */
[----:B------:R-:W-:Y:S01]  /*4fa0*/  IMAD.HI.U32 R24, R45, R90, RZ ;  /* 0x0000005a2d187227 */ /* 0x000fe200078e00ff */
[----:B------:R-:W-:Y:S02]  /*4fb0*/  SHF.R.U32.HI R20, RZ, R91, R20 ;  /* 0x0000005bff147219 */ /* 0x000fe40000011614 */
[----:B------:R-:W-:Y:S01]  /*4fc0*/  SEL R3, R102, R21, !P0 ;  /* 0x0000001566037207 */ /* 0x000fe20004000000 */
[----:B------:R-:W-:Y:S01]  /*4fd0*/  IMAD.HI.U32 R21, R43, R39, RZ ;  /* 0x000000272b157227 */ /* 0x000fe200078e00ff */
[----:B------:R-:W-:Y:S02]  /*4fe0*/  SEL R7, R101, R20, !P3 ;  /* 0x0000001465077207 */ /* 0x000fe40005800000 */
[----:B------:R-:W-:Y:S01]  /*4ff0*/  SHF.R.U32.HI R24, RZ, R91, R24 ;  /* 0x0000005bff187219 */ /* 0x000fe20000011618 */
[-C--:B------:R-:W-:Y:S04]  /*5000*/  IMAD.HI.U32 R20, R3, R36.reuse, RZ ;  /* 0x0000002403147227 */ /* 0x080fe800078e00ff */
[----:B------:R-:W-:Y:S01]  /*5010*/  IMAD.HI.U32 R22, R7, R36, RZ ;  /* 0x0000002407167227 */ /* 0x000fe200078e00ff */
[-C--:B------:R-:W-:Y:S02]  /*5020*/  @P2 SHF.R.U32.HI R3, RZ, R37.reuse, R20 ;  /* 0x00000025ff032219 */ /* 0x080fe40000011614 */
[----:B------:R-:W-:Y:S02]  /*5030*/  SHF.R.U32.HI R20, RZ, R100, R21 ;  /* 0x00000064ff147219 */ /* 0x000fe40000011615 */
[----:B------:R-:W-:Y:S01]  /*5040*/  @P2 SHF.R.U32.HI R7, RZ, R37, R22 ;  /* 0x00000025ff072219 */ /* 0x000fe20000011616 */
[C---:B------:R-:W-:Y:S01]  /*5050*/  IMAD R2, R40.reuse, R3, RZ ;  /* 0x0000000328027224 */ /* 0x040fe200078e02ff */
[----:B------:R-:W-:Y:S02]  /*5060*/  SEL R5, R43, R20, !P0 ;  /* 0x000000142b057207 */ /* 0x000fe40004000000 */
[----:B------:R-:W-:Y:S01]  /*5070*/  SEL R3, R45, R24, !P3 ;  /* 0x000000182d037207 */ /* 0x000fe20005800000 */
[----:B------:R-:W-:Y:S01]  /*5080*/  IMAD R4, R40, R7, RZ ;  /* 0x0000000728047224 */ /* 0x000fe200078e02ff */
[C---:B------:R-:W-:Y:S01]  /*5090*/  ISETP.GE.AND P0, PT, R5.reuse, R2, PT ;  /* 0x000000020500720c */ /* 0x040fe20003f06270 */
[----:B------:R-:W-:Y:S03]  /*50a0*/  IMAD.HI.U32 R6, R5, R36, RZ ;  /* 0x0000002405067227 */ /* 0x000fe600078e00ff */
[----:B------:R-:W-:Y:S01]  /*50b0*/  ISETP.GE.OR P0, PT, R3, R4, P0 ;  /* 0x000000040300720c */ /* 0x000fe20000706670 */
[----:B------:R-:W-:Y:S01]  /*50c0*/  IMAD.MOV R4, RZ, RZ, -R3 ;  /* 0x000000ffff047224 */ /* 0x000fe200078e0a03 */
[-C--:B------:R-:W-:Y:S03]  /*50d0*/  SHF.R.U32.HI R6, RZ, R37.reuse, R6 ;  /* 0x00000025ff067219 */ /* 0x080fe60000011606 */
[----:B------:R-:W-:Y:S01]  /*50e0*/  IMAD R45, R42, R4, R45 ;  /* 0x000000042a2d7224 */ /* 0x000fe200078e022d */
[----:B------:R-:W-:Y:S05]  /*50f0*/  SEL R15, R5, R6, !P2 ;  /* 0x00000006050f7207 */ /* 0x000fea0005000000 */
[----:B------:R-:W-:Y:S02]  /*5100*/  IMAD.MOV R6, RZ, RZ, -R15 ;  /* 0x000000ffff067224 */ /* 0x000fe400078e0a0f */
[C---:B------:R-:W-:Y:S04]  /*5110*/  @!P0 IMAD.HI.U32 R2, R3.reuse, R36, RZ ;  /* 0x0000002403028227 */ /* 0x040fe800078e00ff */
[----:B------:R-:W-:Y:S01]  /*5120*/  IMAD R6, R40, R6, R5 ;  /* 0x0000000628067224 */ /* 0x000fe200078e0205 */
[----:B------:R-:W-:Y:S04]  /*5130*/  @!P0 SHF.R.U32.HI R2, RZ, R37, R2 ;  /* 0x00000025ff028219 */ /* 0x000fe80000011602 */
[----:B------:R-:W-:Y:S02]  /*5140*/  @!P0 SEL R0, R3, R2, !P2 ;  /* 0x0000000203008207 */ /* 0x000fe40005000000 */
[----:B------:R-:W-:Y:S02]  /*5150*/  IADD3 R2, PT, PT, -R5, RZ, RZ ;  /* 0x000000ff05027210 */ /* 0x000fe40007ffe1ff */
[----:B------:R-:W-:Y:S01]  /*5160*/  @!P0 IADD3 R8, PT, PT, R15, -R0, RZ ;  /* 0x800000000f088210 */ /* 0x000fe20007ffe0ff */
[----:B------:R-:W-:Y:S02]  /*5170*/  @!P0 IMAD R0, R7, R6, R0 ;  /* 0x0000000607008224 */ /* 0x000fe400078e0200 */
[----:B------:R-:W-:Y:S02]  /*5180*/  IMAD R43, R38, R2, R43 ;  /* 0x00000002262b7224 */ /* 0x000fe400078e022b */
[----:B------:R-:W-:Y:S02]  /*5190*/  @!P0 IMAD R5, R8, R40, R3 ;  /* 0x0000002808058224 */ /* 0x000fe400078e0203 */
[----:B------:R-:W-:Y:S04]  /*51a0*/  @!P0 IMAD.MOV.U32 R3, RZ, RZ, R0 ;  /* 0x000000ffff038224 */ /* 0x000fe800078e0000 */
[----:B------:R-:W-:Y:S02]  /*51b0*/  IMAD R45, R3, R42, R45 ;  /* 0x0000002a032d7224 */ /* 0x000fe400078e022d */
[----:B------:R-:W-:Y:S07]  /*51c0*/  IMAD R43, R5, R38, R43 ;  /* 0x00000026052b7224 */ /* 0x000fee00078e022b */
.L_x_96:
[----:B------:R-:W-:Y:S01]  /*51d0*/  @!P1 IMAD.HI.U32 R0, R45, R12, RZ ;  /* 0x0000000c2d009227 */ /* 0x000fe200078e00ff */
[----:B-1----:R-:W-:Y:S01]  /*51e0*/  @!P1 ISETP.NE.AND P0, PT, R10, 0x1, PT ;  /* 0x000000010a00980c */ /* 0x002fe20003f05270 */
[----:B------:R-:W-:Y:S01]  /*51f0*/  ULOP3.LUT UP0, URZ, UR42, 0x1b0, URZ, 0xc0, !UPT ;  /* 0x000001b02aff7892 */ /* 0x000fe2000f80c0ff */
[----:B------:R-:W-:Y:S01]  /*5200*/  @!P1 ISETP.NE.AND P2, PT, R9, 0x1, PT ;  /* 0x000000010900980c */ /* 0x000fe20003f45270 */
[----:B------:R-:W-:Y:S01]  /*5210*/  @!P1 IMAD.HI.U32 R3, R43, R11, RZ ;  /* 0x0000000b2b039227 */ /* 0x000fe200078e00ff */
[----:B------:R-:W-:Y:S02]  /*5220*/  @!P1 SHF.R.U32.HI R0, RZ, R13, R0 ;  /* 0x0000000dff009219 */ /* 0x000fe40000011600 */
[----:B------:R-:W-:Y:S01]  /*5230*/  @P4 SHF.R.U32.HI R107, RZ, 0x10, R17 ;  /* 0x00000010ff6b4819 */ /* 0x000fe20000011611 */
[----:B------:R-:W-:Y:S01]  /*5240*/  VIADD R114, R114, 0x1 ;  /* 0x0000000172727836 */ /* 0x000fe20000000000 */
[----:B------:R-:W-:Y:S02]  /*5250*/  @!P1 SHF.R.U32.HI R2, RZ, R14, R3 ;  /* 0x0000000eff029219 */ /* 0x000fe40000011603 */
[----:B------:R-:W-:Y:S02]  /*5260*/  @!P1 SEL R3, R45, R0, !P2 ;  /* 0x000000002d039207 */ /* 0x000fe40005000000 */
[----:B------:R-:W-:Y:S05]  /*5270*/  @!P1 SEL R2, R43, R2, !P0 ;  /* 0x000000022b029207 */ /* 0x000fea0004000000 */
[----:B------:R-:W-:Y:S02]  /*5280*/  @!P1 IMAD.IADD R0, R2, 0x1, -R3 ;  /* 0x0000000102009824 */ /* 0x000fe400078e0a03 */
[----:B------:R-:W-:Y:S02]  /*5290*/  @!P1 IMAD.IADD R2, R3, 0x1, -R2 ;  /* 0x0000000103029824 */ /* 0x000fe400078e0a02 */
[----:B------:R-:W-:Y:S02]  /*52a0*/  @!P1 IMAD R45, R0, R9, R45 ;  /* 0x00000009002d9224 */ /* 0x000fe400078e022d */
[----:B------:R-:W-:Y:S01]  /*52b0*/  @!P1 IMAD R43, R2, R10, R43 ;  /* 0x0000000a022b9224 */ /* 0x000fe200078e022b */
[----:B------:R-:W-:Y:S06]  /*52c0*/  BRA.U !UP0, `(.L_x_97) ;  /* 0x0000000108407547 */ /* 0x000fec000b800000 */
[----:B------:R-:W1:Y:S01]  /*52d0*/  LDCU.64 UR8, c[0x4][0x80] ;  /* 0x01001000ff0877ac */ /* 0x000e620008000a00 */
[----:B------:R-:W-:Y:S01]  /*52e0*/  MOV R3, 0x0 ;  /* 0x0000000000037802 */ /* 0x000fe20000000f00 */
[----:B------:R-:W-:Y:S02]  /*52f0*/  HFMA2 R12, -RZ, RZ, 0, 5.9604644775390625e-08 ;  /* 0x00000001ff0c7431 */ /* 0x000fe400000001ff */
[----:B------:R-:W-:Y:S02]  /*5300*/  IMAD.MOV.U32 R8, RZ, RZ, 0x70 ;  /* 0x00000070ff087424 */ /* 0x000fe400078e00ff */
[----:B------:R-:W-:Y:S01]  /*5310*/  IMAD.MOV.U32 R13, RZ, RZ, RZ ;  /* 0x000000ffff0d7224 */ /* 0x000fe200078e00ff */
[----:B------:R-:W2:Y:S01]  /*5320*/  LDCU.64 UR6, c[0x4][0x88] ;  /* 0x01001100ff0677ac */ /* 0x000ea20008000a00 */
[----:B------:R-:W3:Y:S01]  /*5330*/  LDC.64 R2, c[0x4][R3] ;  /* 0x0100000003027b82 */ /* 0x000ee20000000a00 */
[----:B------:R-:W4:Y:S01]  /*5340*/  LDCU.64 UR4, c[0x4][0x8] ;  /* 0x01000100ff0477ac */ /* 0x000f220008000a00 */
[----:B-1----:R-:W-:Y:S01]  /*5350*/  MOV R5, UR9 ;  /* 0x0000000900057c02 */ /* 0x002fe20008000f00 */
[----:B------:R-:W-:Y:S01]  /*5360*/  IMAD.U32 R4, RZ, RZ, UR8 ;  /* 0x00000008ff047e24 */ /* 0x000fe2000f8e00ff */
[----:B--2---:R-:W-:Y:S01]  /*5370*/  MOV R7, UR7 ;  /* 0x0000000700077c02 */ /* 0x004fe20008000f00 */
[----:B------:R-:W-:Y:S01]  /*5380*/  IMAD.U32 R6, RZ, RZ, UR6 ;  /* 0x00000006ff067e24 */ /* 0x000fe2000f8e00ff */
[----:B----4-:R-:W-:Y:S01]  /*5390*/  MOV R11, UR5 ;  /* 0x00000005000b7c02 */ /* 0x010fe20008000f00 */
[----:B------:R-:W-:Y:S02]  /*53a0*/  IMAD.U32 R10, RZ, RZ, UR4 ;  /* 0x00000004ff0a7e24 */ /* 0x000fe4000f8e00ff */
[----:B------:R-:W-:Y:S07]  /*53b0*/  LEPC R20, `(.L_x_97) ;  /* 0x000000001014794e */ /* 0x000fee0000000000 */
[----:B---3-5:R-:W-:Y:S05]  /*53c0*/  CALL.ABS.NOINC R2 ;  /* 0x0000000002007343 */ /* 0x028fea0003c00000 */
.L_x_97:
[----:B------:R-:W-:Y:S01]  /*53d0*/  LOP3.LUT P0, RZ, R111, 0x1b0, RZ, 0xc0, !PT ;  /* 0x000001b06fff7812 */ /* 0x000fe2000780c0ff */
[----:B------:R-:W-:Y:S11]  /*53e0*/  BSSY.RECONVERGENT B6, `(.L_x_98) ;  /* 0x0000013000067945 */ /* 0x000ff60003800200 */
[----:B------:R-:W-:Y:S01]  /*53f0*/  @!UPT UIADD3 URZ, UPT, UPT, URZ, URZ, URZ ;  /* 0x000000fffffff290 */ /* 0x000fe2000fffe0ff */
[----:B------:R-:W-:Y:S05]  /*5400*/  @!P0 BRA `(.L_x_99) ;  /* 0x0000000000408947 */ /* 0x000fea0003800000 */
        /* <DEDUP_REMOVED lines=16> */
.L_x_99:
[----:B------:R-:W-:Y:S05]  /*5510*/  BSYNC.RECONVERGENT B6 ;  /* 0x0000000000067941 */ /* 0x000fea0003800200 */
.L_x_98:
[----:B------:R-:W-:Y:S01]  /*5520*/  ISETP.NE.U32.AND P3, PT, R88, RZ, PT ;  /* 0x000000ff5800720c */ /* 0x000fe20003f65070 */
[----:B------:R-:W-:Y:S01]  /*5530*/  UISETP.NE.AND UP1, UPT, UR44, URZ, UPT ;  /* 0x000000ff2c00728c */ /* 0x000fe2000bf25270 */
[----:B------:R-:W-:Y:S02]  /*5540*/  ISETP.NE.U32.AND P4, PT, R84, RZ, PT ;  /* 0x000000ff5400720c */ /* 0x000fe40003f85070 */
[----:B------:R-:W-:Y:S02]  /*5550*/  ISETP.NE.AND.EX P3, PT, R89, RZ, PT, P3 ;  /* 0x000000ff5900720c */ /* 0x000fe40003f65330 */
[----:B------:R-:W-:Y:S02]  /*5560*/  PLOP3.LUT P1, PT, PT, PT, PT, 0x8, 0x80 ;  /* 0x000000000080781c */ /* 0x000fe40003f2e170 */
[----:B------:R-:W-:Y:S02]  /*5570*/  PLOP3.LUT P0, PT, PT, PT, UP1, 0x80, 0x8 ;  /* 0x000000000008781c */ /* 0x000fe40003f0f018 */
[----:B------:R-:W-:Y:S02]  /*5580*/  ISETP.NE.AND.EX P4, PT, R85, RZ, PT, P4 ;  /* 0x000000ff5500720c */ /* 0x000fe40003f85340 */
[----:B------:R-:W1:Y:S09]  /*5590*/  @UP1 LDCU.64 UR4, c[0x0][0x888] ;  /* 0x00011100ff0417ac */ /* 0x000e720008000a00 */
[----:B------:R-:W-:Y:S01]  /*55a0*/  @P0 PLOP3.LUT P1, PT, P3, PT, PT, 0x80, 0x8 ;  /* 0x000000000008081c */ /* 0x000fe20001f2f070 */
[----:B-1----:R-:W-:Y:S04]  /*55b0*/  @UP1 UISETP.NE.U32.AND UP0, UPT, UR4, URZ, UPT ;  /* 0x000000ff0400128c */ /* 0x002fe8000bf05070 */
[----:B------:R-:W-:Y:S04]  /*55c0*/  @UP1 UISETP.NE.AND.EX UP0, UPT, UR5, URZ, UPT, UP0 ;  /* 0x000000ff0500128c */ /* 0x000fe8000bf05300 */
[----:B------:R-:W-:Y:S01]  /*55d0*/  @UP1 USEL UR4, URZ, 0xffffffff, UP0 ;  /* 0xffffffffff041887 */ /* 0x000fe20008000000 */
[----:B------:R-:W-:Y:S11]  /*55e0*/  @!P3 BRA `(.L_x_100) ;  /* 0x00000000002cb947 */ /* 0x000ff60003800000 */
[----:B------:R-:W-:Y:S01]  /*55f0*/  ISETP.NE.U32.AND P2, PT, R86, RZ, PT ;  /* 0x000000ff5600720c */ /* 0x000fe20003f45070 */
[----:B------:R-:W-:Y:S03]  /*5600*/  IMAD.MOV.U32 R95, RZ, RZ, 0x1 ;  /* 0x00000001ff5f7424 */ /* 0x000fe600078e00ff */
[----:B------:R-:W-:Y:S11]  /*5610*/  ISETP.NE.AND.EX P2, PT, R87, RZ, PT, P2 ;  /* 0x000000ff5700720c */ /* 0x000ff60003f45320 */
[----:B------:R-:W-:Y:S02]  /*5620*/  @!UPT UIADD3 URZ, UPT, UPT, URZ, URZ, URZ ;  /* 0x000000fffffff290 */ /* 0x000fe4000fffe0ff */
[----:B------:R-:W1:Y:S01]  /*5630*/  @P2 LDC.64 R2, c[0x0][0x888] ;  /* 0x00022200ff022b82 */ /* 0x000e620000000a00 */
[----:B------:R-:W-:Y:S04]  /*5640*/  @P2 IMAD R0, R88, UR36, RZ ;  /* 0x0000002458002c24 */ /* 0x000fe8000f8e02ff */
[----:B-1----:R-:W-:Y:S04]  /*5650*/  @P2 IMAD.WIDE R2, R0, 0x4, R2 ;  /* 0x0000000400022825 */ /* 0x002fe800078e0202 */
[----:B------:R-:W-:Y:S01]  /*5660*/  HFMA2 R0, -RZ, RZ, 0, 5.9604644775390625e-08 ;  /* 0x00000001ff007431 */ /* 0x000fe200000001ff */
[----:B-----5:R1:W5:Y:S04]  /*5670*/  @P2 LDG.E R49, desc[UR40][R2.64] ;  /* 0x0000002802312981 */ /* 0x020368000c1e1900 */
[----:B------:R-:W-:Y:S01]  /*5680*/  @!P2 PRMT R95, R0, 0x7610, R95 ;  /* 0x00007610005fa816 */ /* 0x000fe2000000005f */
[----:B-1----:R-:W2:Y:S06]  /*5690*/  @!P2 LDC R49, c[0x0][0x880] ;  /* 0x00022000ff31ab82 */ /* 0x002eac0000000800 */
.L_x_100:
[----:B------:R-:W-:Y:S05]  /*56a0*/  @!P4 BRA `(.L_x_101) ;  /* 0x000000000020c947 */ /* 0x000fea0003800000 */
[----:B------:R-:W-:Y:S04]  /*56b0*/  ISETP.NE.U32.AND P2, PT, R82, RZ, PT ;  /* 0x000000ff5200720c */ /* 0x000fe80003f45070 */
[----:B------:R-:W-:Y:S11]  /*56c0*/  ISETP.NE.AND.EX P2, PT, R83, RZ, PT, P2 ;  /* 0x000000ff5300720c */ /* 0x000ff60003f45320 */
[----:B------:R-:W-:Y:S02]  /*56d0*/  @!UPT UIADD3 URZ, UPT, UPT, URZ, URZ, URZ ;  /* 0x000000fffffff290 */ /* 0x000fe4000fffe0ff */
[----:B------:R-:W1:Y:S01]  /*56e0*/  @P2 LDC.64 R2, c[0x0][0x8a8] ;  /* 0x00022a00ff022b82 */ /* 0x000e620000000a00 */
[----:B------:R-:W-:Y:S04]  /*56f0*/  @P2 IMAD R0, R84, UR36, RZ ;  /* 0x0000002454002c24 */ /* 0x000fe8000f8e02ff */
[----:B-1----:R-:W-:Y:S05]  /*5700*/  @P2 IMAD.WIDE R2, R0, 0x4, R2 ;  /* 0x0000000400022825 */ /* 0x002fea00078e0202 */
[----:B-----5:R1:W5:Y:S02]  /*5710*/  @P2 LDG.E R46, desc[UR40][R2.64] ;  /* 0x00000028022e2981 */ /* 0x020364000c1e1900 */
[----:B-1----:R-:W3:Y:S02]  /*5720*/  @!P2 LDC R46, c[0x0][0x8a0] ;  /* 0x00022800ff2eab82 */ /* 0x002ee40000000800 */
.L_x_101:
[----:B--2--5:R-:W-:Y:S01]  /*5730*/  @P0 FSETP.NEU.AND P4, PT, R49, RZ, PT ;  /* 0x000000ff3100020b */ /* 0x024fe20003f8d000 */
[----:B------:R-:W-:Y:S01]  /*5740*/  IMAD.U32 R0, RZ, RZ, UR4 ;  /* 0x00000004ff007e24 */ /* 0x000fe2000f8e00ff */
[----:B------:R-:W-:Y:S01]  /*5750*/  @P0 LOP3.LUT P2, RZ, R95, 0xff, RZ, 0xc0, !PT ;  /* 0x000000ff5fff0812 */ /* 0x000fe2000784c0ff */
[----:B------:R-:W-:Y:S01]  /*5760*/  BSSY B1, `(.L_x_102) ;  /* 0x0000034000017945 */ /* 0x000fe20003800000 */
[----:B------:R-:W-:Y:S01]  /*5770*/  @P0 SEL R3, RZ, 0xffffffff, P4 ;  /* 0xffffffffff030807 */ /* 0x000fe20002000000 */
[C---:B------:R-:W-:Y:S01]  /*5780*/  IMAD R32, R44.reuse, 0x20, R47 ;  /* 0x000000202c207824 */ /* 0x040fe200078e022f */
[----:B------:R-:W-:Y:S02]  /*5790*/  LEA R113, R44, UR43, 0x3 ;  /* 0x0000002b2c717c11 */ /* 0x000fe4000f8e18ff */
[----:B------:R-:W-:Y:S02]  /*57a0*/  CS2R R54, SRZ ;  /* 0x0000000000367805 */ /* 0x000fe4000001ff00 */
[----:B------:R-:W-:Y:S02]  /*57b0*/  @P1 SEL R3, R0, R3, !P2 ;  /* 0x0000000300031207 */ /* 0x000fe40005000000 */
[----:B------:R-:W-:Y:S02]  /*57c0*/  CS2R R52, SRZ ;  /* 0x0000000000347805 */ /* 0x000fe4000001ff00 */
[----:B------:R-:W-:Y:S02]  /*57d0*/  SHF.L.U32 R2, R110, 0x1f, RZ ;  /* 0x0000001f6e027819 */ /* 0x000fe400000006ff */
[----:B------:R-:W-:Y:S02]  /*57e0*/  CS2R R58, SRZ ;  /* 0x00000000003a7805 */ /* 0x000fe4000001ff00 */
[----:B------:R-:W-:Y:S02]  /*57f0*/  @P0 LOP3.LUT R3, R3, 0x1, RZ, 0xc0, !PT ;  /* 0x0000000103030812 */ /* 0x000fe400078ec0ff */
[----:B------:R-:W-:Y:S02]  /*5800*/  CS2R R56, SRZ ;  /* 0x0000000000387805 */ /* 0x000fe4000001ff00 */
[----:B------:R-:W-:Y:S02]  /*5810*/  PLOP3.LUT P5, PT, PT, PT, PT, 0x8, 0x80 ;  /* 0x000000000080781c */ /* 0x000fe40003fae170 */
[----:B------:R-:W-:Y:S11]  /*5820*/  ISETP.NE.U32.OR P1, PT, R3, 0x1, !P0 ;  /* 0x000000010300780c */ /* 0x000ff60004725470 */
[----:B------:R-:W-:Y:S02]  /*5830*/  @!UPT UIADD3 URZ, UPT, UPT, URZ, URZ, URZ ;  /* 0x000000fffffff290 */ /* 0x000fe4000fffe0ff */
[----:B------:R-:W-:Y:S04]  /*5840*/  @P1 SHF.L.U32 R4, R108, 0x1f, RZ ;  /* 0x0000001f6c041819 */ /* 0x000fe800000006ff */
[----:B------:R-:W1:Y:S01]  /*5850*/  @P1 SYNCS.PHASECHK.TRANS64.TRYWAIT P0, [UR43+0x40], R4 ;  /* 0x00004004ff0015a7 */ /* 0x000e62000800112b */
[----:B------:R2:W4:Y:S01]  /*5860*/  SYNCS.PHASECHK.TRANS64.TRYWAIT P4, [R113+URZ+0x80], R2 ;  /* 0x00008002710075a7 */ /* 0x00052200080811ff */
[----:B-1----:R-:W-:Y:S01]  /*5870*/  @P1 PLOP3.LUT P5, PT, P0, PT, PT, 0x8, 0x80 ;  /* 0x000000000080181c */ /* 0x002fe200007ae170 */
[----:B------:R-:W-:Y:S01]  /*5880*/  @!UPT UIADD3 URZ, UPT, UPT, URZ, URZ, URZ ;  /* 0x000000fffffff290 */ /* 0x000fe2000fffe0ff */
[----:B--2-4-:R-:W-:Y:S11]  /*5890*/  @!P1 BRA `(.L_x_103) ;  /* 0x0000000000809947 */ /* 0x014ff60003800000 */
[----:B------:R-:W-:Y:S01]  /*58a0*/  ISETP.NE.U32.AND P0, PT, RZ, UR38, PT ;  /* 0x00000026ff007c0c */ /* 0x000fe2000bf05070 */
[----:B------:R-:W-:Y:S01]  /*58b0*/  BSSY B0, `(.L_x_104) ;  /* 0x0000012000007945 */ /* 0x000fe20003800000 */
[----:B------:R-:W-:Y:S02]  /*58c0*/  FSETP.NEU.AND P2, PT, R49, RZ, PT ;  /* 0x000000ff3100720b */ /* 0x000fe40003f4d000 */
[----:B------:R-:W-:Y:S02]  /*58d0*/  CS2R R58, SRZ ;  /* 0x00000000003a7805 */ /* 0x000fe4000001ff00 */
[----:B------:R-:W-:Y:S02]  /*58e0*/  ISETP.NE.AND.EX P0, PT, RZ, UR39, PT, P0 ;  /* 0x00000027ff007c0c */ /* 0x000fe4000bf05300 */
[----:B------:R-:W-:Y:S02]  /*58f0*/  CS2R R56, SRZ ;  /* 0x0000000000387805 */ /* 0x000fe4000001ff00 */
[----:B------:R-:W-:Y:S02]  /*5900*/  LOP3.LUT P1, RZ, R95, 0xff, RZ, 0xc0, !PT ;  /* 0x000000ff5fff7812 */ /* 0x000fe4000782c0ff */
[----:B------:R-:W-:Y:S02]  /*5910*/  CS2R R54, SRZ ;  /* 0x0000000000367805 */ /* 0x000fe4000001ff00 */
[----:B------:R-:W-:Y:S02]  /*5920*/  SEL R0, RZ, 0xffffffff, P2 ;  /* 0xffffffffff007807 */ /* 0x000fe40001000000 */
[----:B------:R-:W-:Y:S02]  /*5930*/  CS2R R52, SRZ ;  /* 0x0000000000347805 */ /* 0x000fe4000001ff00 */
[----:B------:R-:W-:Y:S04]  /*5940*/  SEL R3, RZ, 0xffffffff, P0 ;  /* 0xffffffffff037807 */ /* 0x000fe80000000000 */
[----:B------:R-:W-:Y:S04]  /*5950*/  @P3 SEL R0, R3, R0, !P1 ;  /* 0x0000000003003207 */ /* 0x000fe80004800000 */
[----:B------:R-:W-:Y:S04]  /*5960*/  LOP3.LUT R0, R0, 0x1, RZ, 0xc0, !PT ;  /* 0x0000000100007812 */ /* 0x000fe800078ec0ff */
[----:B------:R-:W-:Y:S01]  /*5970*/  ISETP.NE.U32.AND P0, PT, R0, 0x1, PT ;  /* 0x000000010000780c */ /* 0x000fe20003f05070 */
[----:B------:R-:W-:Y:S01]  /*5980*/  @!UPT UIADD3 URZ, UPT, UPT, URZ, URZ, URZ ;  /* 0x000000fffffff290 */ /* 0x000fe2000fffe0ff */
[----:B------:R-:W-:Y:S11]  /*5990*/  @!P5 BRA `(.L_x_105) ;  /* 0x00000000000cd947 */ /* 0x000ff60003800000 */
[----:B------:R-:W-:Y:S04]  /*59a0*/  SHF.L.U32 R3, R108, 0x1f, RZ ;  /* 0x0000001f6c037819 */ /* 0x000fe800000006ff */
[----:B------:R-:W1:Y:S02]  /*59b0*/  SYNCS.PHASECHK.TRANS64.TRYWAIT P1, [UR43+0x40], R3 ;  /* 0x00004003ff0075a7 */ /* 0x000e64000802112b */
[----:B-1----:R-:W-:Y:S05]  /*59c0*/  @!P1 BRA `(.L_x_106) ;  /* 0x00000014009c9947 */ /* 0x002fea0003800000 */
.L_x_105:
[----:B------:R-:W-:Y:S05]  /*59d0*/  BSYNC B0 ;  /* 0x0000000000007941 */ /* 0x000fea0003800000 */
.L_x_104:
[----:B------:R2:W4:Y:S01]  /*59e0*/  @P0 LDS.128 R56, [R105+UR43+0x200] ;  /* 0x0002002b69380984 */ /* 0x0005220008000c00 */
[----:B------:R-:W-:Y:S01]  /*59f0*/  UIADD3 UR4, UPT, UPT, UR43, 0x48, URZ ;  /* 0x000000482b047890 */ /* 0x000fe2000fffe0ff */
[----:B------:R-:W-:Y:S02]  /*5a00*/  LOP3.LUT R108, R108, 0x1, RZ, 0x3c, !PT ;  /* 0x000000016c6c7812 */ /* 0x000fe400078e3cff */
[----:B------:R2:W1:Y:S01]  /*5a10*/  @P0 LDS.128 R52, [R104+0x10] ;  /* 0x0000100068340984 */ /* 0x0004620000000c00 */
[----:B------:R-:W-:Y:S01]  /*5a20*/  UPRMT UR4, UR37, 0x654, UR4 ;  /* 0x0000065425047896 */ /* 0x000fe20008000004 */
[----:B------:R-:W-:Y:S01]  /*5a30*/  @!PT LDS RZ, [RZ] ;  /* 0x00000000fffff984 */ /* 0x000fe20000000800 */
[----:B------:R-:W-:Y:S01]  /*5a40*/  @!PT LDS RZ, [RZ] ;  /* 0x00000000fffff984 */ /* 0x000fe20000000800 */
[----:B------:R-:W-:Y:S01]  /*5a50*/  @!PT LDS RZ, [RZ] ;  /* 0x00000000fffff984 */ /* 0x000fe20000000800 */
[----:B------:R-:W-:Y:S01]  /*5a60*/  @!PT LDS RZ, [RZ] ;  /* 0x00000000fffff984 */ /* 0x000fe20000000800 */
[----:B------:R5:W-:Y:S06]  /*5a70*/  MEMBAR.ALL.CTA ;  /* 0x0000000000007992 */ /* 0x000bec0000008000 */
[----:B-----5:R-:W5:Y:S02]  /*5a80*/  FENCE.VIEW.ASYNC.S ;  /* 0x00000000000073c6 */ /* 0x020f640000000000 */
[----:B-----5:R-:W-:Y:S03]  /*5a90*/  SYNCS.ARRIVE.TRANS64.RED.A1T0 RZ, [UR4], RZ ;  /* 0x000000ffffff79a7 */ /* 0x020fe60008100404 */
.L_x_103:
[----:B------:R-:W-:Y:S05]  /*5aa0*/  BSYNC B1 ;  /* 0x0000000000017941 */ /* 0x000fea0003800000 */
.L_x_102:
[----:B-1----:R-:W-:Y:S04]  /*5ab0*/  SHF.R.U32.HI R3, RZ, 0x15, R32 ;  /* 0x00000015ff037819 */ /* 0x002fe80000011620 */
[----:B------:R-:W-:Y:S01]  /*5ac0*/  LOP3.LUT P0, RZ, R3, 0x3, R106, 0x48, !PT ;  /* 0x0000000303ff7812 */ /* 0x000fe2000780486a */
[----:B------:R-:W-:Y:S01]  /*5ad0*/  @!UPT UIADD3 URZ, UPT, UPT, URZ, URZ, URZ ;  /* 0x000000fffffff290 */ /* 0x000fe2000fffe0ff */
[----:B------:R-:W-:Y:S11]  /*5ae0*/  @P4 BRA `(.L_x_107) ;  /* 0x0000000000084947 */ /* 0x000ff60003800000 */
[----:B------:R-:W1:Y:S02]  /*5af0*/  SYNCS.PHASECHK.TRANS64.TRYWAIT P1, [R113+URZ+0x80], R2 ;  /* 0x00008002710075a7 */ /* 0x000e6400080211ff */
[----:B-1----:R-:W-:Y:S05]  /*5b00*/  @!P1 BRA `(.L_x_108) ;  /* 0x0000001400649947 */ /* 0x002fea0003800000 */
.L_x_107:
[----:B------:R-:W-:Y:S05]  /*5b10*/  @!P0 BRA `(.L_x_109) ;  /* 0x0000000000408947 */ /* 0x000fea0003800000 */
[----:B------:R-:W1:Y:S01]  /*5b20*/  LDCU.64 UR8, c[0x4][0x70] ;  /* 0x01000e00ff0877ac */ /* 0x000e620008000a00 */
[----:B------:R-:W-:Y:S01]  /*5b30*/  MOV R3, 0x0 ;  /* 0x0000000000037802 */ /* 0x000fe20000000f00 */
[----:B------:R-:W-:Y:S02]  /*5b40*/  HFMA2 R12, -RZ, RZ, 0, 5.9604644775390625e-08 ;  /* 0x00000001ff0c7431 */ /* 0x000fe400000001ff */
[----:B------:R-:W-:Y:S02]  /*5b50*/  IMAD.MOV.U32 R8, RZ, RZ, 0x192 ;  /* 0x00000192ff087424 */ /* 0x000fe400078e00ff */
[----:B------:R-:W-:Y:S01]  /*5b60*/  IMAD.MOV.U32 R13, RZ, RZ, RZ ;  /* 0x000000ffff0d7224 */ /* 0x000fe200078e00ff */
[----:B------:R-:W5:Y:S01]  /*5b70*/  LDCU.64 UR6, c[0x4][0x78] ;  /* 0x01000f00ff0677ac */ /* 0x000f620008000a00 */
[----:B------:R-:W2:Y:S01]  /*5b80*/  LDC.64 R2, c[0x4][R3] ;  /* 0x0100000003027b82 */ /* 0x000ea20000000a00 */
[----:B------:R-:W3:Y:S01]  /*5b90*/  LDCU.64 UR4, c[0x4][0x10] ;  /* 0x01000200ff0477ac */ /* 0x000ee20008000a00 */
[----:B-1----:R-:W-:Y:S01]  /*5ba0*/  MOV R5, UR9 ;  /* 0x0000000900057c02 */ /* 0x002fe20008000f00 */
[----:B------:R-:W-:Y:S01]  /*5bb0*/  IMAD.U32 R4, RZ, RZ, UR8 ;  /* 0x00000008ff047e24 */ /* 0x000fe2000f8e00ff */
[----:B-----5:R-:W-:Y:S01]  /*5bc0*/  MOV R7, UR7 ;  /* 0x0000000700077c02 */ /* 0x020fe20008000f00 */
[----:B------:R-:W-:Y:S01]  /*5bd0*/  IMAD.U32 R6, RZ, RZ, UR6 ;  /* 0x00000006ff067e24 */ /* 0x000fe2000f8e00ff */
[----:B---3--:R-:W-:Y:S01]  /*5be0*/  MOV R11, UR5 ;  /* 0x00000005000b7c02 */ /* 0x008fe20008000f00 */
[----:B------:R-:W-:Y:S02]  /*5bf0*/  IMAD.U32 R10, RZ, RZ, UR4 ;  /* 0x00000004ff0a7e24 */ /* 0x000fe4000f8e00ff */
[----:B------:R-:W-:Y:S07]  /*5c00*/  LEPC R20, `(.L_x_109) ;  /* 0x000000001014794e */ /* 0x000fee0000000000 */
[----:B--2-4-:R-:W-:Y:S05]  /*5c10*/  CALL.ABS.NOINC R2 ;  /* 0x0000000002007343 */ /* 0x014fea0003c00000 */
.L_x_109:
[----:B------:R-:W-:Y:S01]  /*5c20*/  LOP3.LUT P0, RZ, R103, 0x60, RZ, 0xc0, !PT ;  /* 0x0000006067ff7812 */ /* 0x000fe2000780c0ff */
[----:B------:R-:W-:Y:S05]  /*5c30*/  WARPSYNC.ALL ;  /* 0x0000000000007948 */ /* 0x000fea0003800000 */
[----:B------:R-:W-:Y:S01]  /*5c40*/  R2UR UR4, R32 ;  /* 0x00000000200472ca */ /* 0x000fe200000e0000 */
[----:B------:R-:W-:Y:S01]  /*5c50*/  BSSY.RECONVERGENT B0, `(.L_x_110) ;  /* 0x000009e000007945 */ /* 0x000fe20003800200 */
[-C--:B----4-:R-:W-:Y:S02]  /*5c60*/  F2FP.F16.E4M3.UNPACK_B R50, R56.reuse ;  /* 0x00000038ff32723e */ /* 0x090fe400020006ff */
[----:B------:R-:W-:Y:S02]  /*5c70*/  F2FP.F16.E4M3.UNPACK_B R63, R56.H1 ;  /* 0x00000038ff3f723e */ /* 0x000fe400030006ff */
[-C--:B------:R-:W-:Y:S01]  /*5c80*/  F2FP.F16.E4M3.UNPACK_B R56, R57.reuse ;  /* 0x00000039ff38723e */ /* 0x080fe200020006ff */
[--C-:B------:R-:W-:Y:S01]  /*5c90*/  HADD2.F32 R48, -RZ, R50.reuse.H0_H0 ;  /* 0x20000032ff307230 */ /* 0x100fe20000004100 */
[----:B------:R-:W-:Y:S01]  /*5ca0*/  F2FP.F16.E4M3.UNPACK_B R57, R57.H1 ;  /* 0x00000039ff39723e */ /* 0x000fe200030006ff */
[----:B------:R-:W-:Y:S01]  /*5cb0*/  HADD2.F32 R50, -RZ, R50.H1_H1 ;  /* 0x30000032ff327230 */ /* 0x000fe20000004100 */
[-C--:B------:R-:W-:Y:S01]  /*5cc0*/  F2FP.F16.E4M3.UNPACK_B R66, R52.reuse ;  /* 0x00000034ff42723e */ /* 0x080fe200020006ff */
[--C-:B------:R-:W-:Y:S01]  /*5cd0*/  HADD2.F32 R51, -RZ, R63.reuse.H0_H0 ;  /* 0x2000003fff337230 */ /* 0x100fe20000004100 */
[----:B------:R-:W-:Y:S01]  /*5ce0*/  F2FP.F16.E4M3.UNPACK_B R68, R52.H1 ;  /* 0x00000034ff44723e */ /* 0x000fe200030006ff */
[----:B------:R-:W1:Y:S01]  /*5cf0*/  LDTM.x32 R4, tmem[UR4] ;  /* 0x00000004000479ee */ /* 0x000e6200082c0000 */
[----:B------:R-:W-:Y:S01]  /*5d00*/  NOP ;  /* 0x0000000000007918 */ /* 0x000fe20000000000 */
[----:B------:R-:W-:Y:S01]  /*5d10*/  IADD3 R113, PT, PT, R113, 0xa0, RZ ;  /* 0x000000a071717810 */ /* 0x000fe20007ffe0ff */
[--C-:B------:R-:W-:Y:S01]  /*5d20*/  HADD2.F32 R65, -RZ, R66.reuse.H0_H0 ;  /* 0x20000042ff417230 */ /* 0x100fe20000004100 */
[----:B------:R-:W-:Y:S01]  /*5d30*/  F2FP.F16.E4M3.UNPACK_B R61, R58 ;  /* 0x0000003aff3d723e */ /* 0x000fe200020006ff */
[----:B------:R-:W-:Y:S01]  /*5d40*/  HADD2.F32 R66, -RZ, R66.H1_H1 ;  /* 0x30000042ff427230 */ /* 0x000fe20000004100 */
[----:B------:R-:W-:Y:S01]  /*5d50*/  LOP3.LUT R113, R113, 0xfefffff8, RZ, 0xc0, !PT ;  /* 0xfefffff871717812 */ /* 0x000fe200078ec0ff */
[----:B------:R-:W-:Y:S01]  /*5d60*/  HADD2.F32 R52, -RZ, R63.H1_H1 ;  /* 0x3000003fff347230 */ /* 0x000fe20000004100 */
[-C--:B------:R-:W-:Y:S01]  /*5d70*/  F2FP.F16.E4M3.UNPACK_B R70, R53.reuse ;  /* 0x00000035ff46723e */ /* 0x080fe200020006ff */
[----:B------:R-:W-:Y:S01]  /*5d80*/  HADD2.F32 R67, -RZ, R68.H0_H0 ;  /* 0x20000044ff437230 */ /* 0x000fe20000004100 */
[----:B-1----:R1:W-:Y:S01]  /*5d90*/  SYNCS.ARRIVE.TRANS64.RED.A1T0 RZ, [R113+URZ], RZ ;  /* 0x000000ff71ff79a7 */ /* 0x0023e200081004ff */
[----:B------:R-:W-:Y:S01]  /*5da0*/  F2FP.F16.E4M3.UNPACK_B R72, R53.H1 ;  /* 0x00000035ff48723e */ /* 0x000fe200030006ff */
[----:B------:R-:W-:Y:S01]  /*5db0*/  HADD2.F32 R53, -RZ, R56.H0_H0 ;  /* 0x20000038ff357230 */ /* 0x000fe20000004100 */
[-C--:B------:R-:W-:Y:S01]  /*5dc0*/  F2FP.F16.E4M3.UNPACK_B R74, R54.reuse ;  /* 0x00000036ff4a723e */ /* 0x080fe200020006ff */
[----:B------:R-:W-:Y:S01]  /*5dd0*/  HADD2.F32 R69, -RZ, R70.H0_H0 ;  /* 0x20000046ff457230 */ /* 0x000fe20000004100 */
[----:B------:R-:W-:Y:S01]  /*5de0*/  F2FP.F16.E4M3.UNPACK_B R76, R54.H1 ;  /* 0x00000036ff4c723e */ /* 0x000fe200030006ff */
[----:B------:R-:W-:Y:S01]  /*5df0*/  HADD2.F32 R54, -RZ, R56.H1_H1 ;  /* 0x30000038ff367230 */ /* 0x000fe20000004100 */
[----:B------:R-:W-:Y:S01]  /*5e00*/  F2FP.F16.E4M3.UNPACK_B R60, R58.H1 ;  /* 0x0000003aff3c723e */ /* 0x000fe200030006ff */
[----:B------:R-:W-:Y:S01]  /*5e10*/  HADD2.F32 R58, -RZ, R61.H1_H1 ;  /* 0x3000003dff3a7230 */ /* 0x000fe20000004100 */
[----:B------:R-:W-:Y:S01]  /*5e20*/  F2FP.F16.E4M3.UNPACK_B R78, R55 ;  /* 0x00000037ff4e723e */ /* 0x000fe200020006ff */
[----:B------:R-:W-:Y:S01]  /*5e30*/  HADD2.F32 R71, -RZ, R70.H1_H1 ;  /* 0x30000046ff477230 */ /* 0x000fe20000004100 */
[----:B------:R-:W-:Y:S01]  /*5e40*/  F2FP.F16.E4M3.UNPACK_B R62, R59 ;  /* 0x0000003bff3e723e */ /* 0x000fe200020006ff */
[--C-:B------:R-:W-:Y:S01]  /*5e50*/  HADD2.F32 R73, -RZ, R74.reuse.H0_H0 ;  /* 0x2000004aff497230 */ /* 0x100fe20000004100 */
[----:B------:R-:W-:Y:S01]  /*5e60*/  F2FP.F16.E4M3.UNPACK_B R80, R55.H1 ;  /* 0x00000037ff50723e */ /* 0x000fe200030006ff */
[C---:B---3--:R-:W-:Y:S01]  /*5e70*/  FMUL R4, R46.reuse, R4 ;  /* 0x000000042e047220 */ /* 0x048fe20000400000 */
[C---:B------:R-:W-:Y:S01]  /*5e80*/  FMUL R5, R46.reuse, R5 ;  /* 0x000000052e057220 */ /* 0x040fe20000400000 */
[C---:B------:R-:W-:Y:S01]  /*5e90*/  FMUL R8, R46.reuse, R8 ;  /* 0x000000082e087220 */ /* 0x040fe20000400000 */
[C---:B------:R-:W-:Y:S01]  /*5ea0*/  FMUL R9, R46.reuse, R9 ;  /* 0x000000092e097220 */ /* 0x040fe20000400000 */
[C---:B------:R-:W-:Y:S01]  /*5eb0*/  FFMA R4, R49.reuse, R48, R4 ;  /* 0x0000003031047223 */ /* 0x040fe20000000004 */
[C---:B------:R-:W-:Y:S01]  /*5ec0*/  FFMA R5, R49.reuse, R50, R5 ;  /* 0x0000003231057223 */ /* 0x040fe20000000005 */
[C---:B------:R-:W-:Y:S01]  /*5ed0*/  FMUL R12, R46.reuse, R12 ;  /* 0x0000000c2e0c7220 */ /* 0x040fe20000400000 */
[C---:B------:R-:W-:Y:S01]  /*5ee0*/  FMUL R13, R46.reuse, R13 ;  /* 0x0000000d2e0d7220 */ /* 0x040fe20000400000 */
[C---:B------:R-:W-:Y:S01]  /*5ef0*/  FMUL R16, R46.reuse, R16 ;  /* 0x000000102e107220 */ /* 0x040fe20000400000 */
[C---:B------:R-:W-:Y:S01]  /*5f00*/  FMUL R17, R46.reuse, R17 ;  /* 0x000000112e117220 */ /* 0x040fe20000400000 */
[C---:B------:R-:W-:Y:S01]  /*5f10*/  FMUL R20, R46.reuse, R20 ;  /* 0x000000142e147220 */ /* 0x040fe20000400000 */
[C---:B------:R-:W-:Y:S01]  /*5f20*/  FMUL R21, R46.reuse, R21 ;  /* 0x000000152e157220 */ /* 0x040fe20000400000 */
[C---:B------:R-:W-:Y:S01]  /*5f30*/  FMUL R0, R46.reuse, R24 ;  /* 0x000000182e007220 */ /* 0x040fe20000400000 */
[C---:B------:R-:W-:Y:S01]  /*5f40*/  FMUL R2, R46.reuse, R25 ;  /* 0x000000192e027220 */ /* 0x040fe20000400000 */
[----:B------:R-:W-:Y:S02]  /*5f50*/  HADD2.F32 R74, -RZ, R74.H1_H1 ;  /* 0x3000004aff4a7230 */ /* 0x000fe40000004100 */
[C---:B------:R-:W-:Y:S01]  /*5f60*/  FMUL R24, R46.reuse, R28 ;  /* 0x0000001c2e187220 */ /* 0x040fe20000400000 */
[C---:B------:R-:W-:Y:S01]  /*5f70*/  FMUL R25, R46.reuse, R29 ;  /* 0x0000001d2e197220 */ /* 0x040fe20000400000 */
[--C-:B------:R-:W-:Y:S02]  /*5f80*/  HADD2.F32 R77, -RZ, R78.reuse.H0_H0 ;  /* 0x2000004eff4d7230 */ /* 0x100fe40000004100 */
[C---:B------:R-:W-:Y:S01]  /*5f90*/  FMUL R28, R46.reuse, R32 ;  /* 0x000000202e1c7220 */ /* 0x040fe20000400000 */
[----:B------:R-:W-:Y:S02]  /*5fa0*/  HADD2.F32 R78, -RZ, R78.H1_H1 ;  /* 0x3000004eff4e7230 */ /* 0x000fe40000004100 */
[C---:B------:R-:W-:Y:S01]  /*5fb0*/  FMUL R29, R46.reuse, R33 ;  /* 0x000000212e1d7220 */ /* 0x040fe20000400000 */
[C---:B------:R-:W-:Y:S01]  /*5fc0*/  FMUL R6, R46.reuse, R6 ;  /* 0x000000062e067220 */ /* 0x040fe20000400000 */
[C---:B------:R-:W-:Y:S01]  /*5fd0*/  FMUL R7, R46.reuse, R7 ;  /* 0x000000072e077220 */ /* 0x040fe20000400000 */
[--C-:B------:R-:W-:Y:S02]  /*5fe0*/  HADD2.F32 R55, -RZ, R57.reuse.H0_H0 ;  /* 0x20000039ff377230 */ /* 0x100fe40000004100 */
[C---:B------:R-:W-:Y:S01]  /*5ff0*/  FMUL R10, R46.reuse, R10 ;  /* 0x0000000a2e0a7220 */ /* 0x040fe20000400000 */
[C---:B------:R-:W-:Y:S01]  /*6000*/  FFMA R6, R49.reuse, R51, R6 ;  /* 0x0000003331067223 */ /* 0x040fe20000000006 */
[----:B------:R-:W-:Y:S02]  /*6010*/  HADD2.F32 R56, -RZ, R57.H1_H1 ;  /* 0x30000039ff387230 */ /* 0x000fe40000004100 */
[C---:B------:R-:W-:Y:S01]  /*6020*/  FFMA R7, R49.reuse, R52, R7 ;  /* 0x0000003431077223 */ /* 0x040fe20000000007 */
[C---:B------:R-:W-:Y:S01]  /*6030*/  FFMA R8, R49.reuse, R53, R8 ;  /* 0x0000003531087223 */ /* 0x040fe20000000008 */
[C---:B------:R-:W-:Y:S01]  /*6040*/  FFMA R9, R49.reuse, R54, R9 ;  /* 0x0000003631097223 */ /* 0x040fe20000000009 */
[----:B------:R-:W-:Y:S02]  /*6050*/  HADD2.F32 R57, -RZ, R61.H0_H0 ;  /* 0x2000003dff397230 */ /* 0x000fe40000004100 */
[----:B------:R-:W-:Y:S01]  /*6060*/  FFMA R10, R49, R55, R10 ;  /* 0x00000037310a7223 */ /* 0x000fe2000000000a */
[----:B------:R-:W-:Y:S01]  /*6070*/  F2FP.SATFINITE.E4M3.F32.PACK_AB_MERGE_C R96, R7, R6, RZ ;  /* 0x000000060760723e */ /* 0x000fe200048070ff */
[----:B------:R-:W-:Y:S02]  /*6080*/  HADD2.F32 R61, -RZ, R62.H0_H0 ;  /* 0x2000003eff3d7230 */ /* 0x000fe40000004100 */
[C---:B------:R-:W-:Y:S01]  /*6090*/  FMUL R11, R46.reuse, R11 ;  /* 0x0000000b2e0b7220 */ /* 0x040fe20000400000 */
[----:B------:R-:W-:Y:S01]  /*60a0*/  F2FP.F16.E4M3.UNPACK_B R64, R59.H1 ;  /* 0x0000003bff40723e */ /* 0x000fe200030006ff */
[----:B------:R-:W-:Y:S01]  /*60b0*/  HADD2.F32 R59, -RZ, R60.H0_H0 ;  /* 0x2000003cff3b7230 */ /* 0x000fe20000004100 */
[----:B------:R-:W-:Y:S01]  /*60c0*/  F2FP.SATFINITE.E4M3.F32.PACK_AB_MERGE_C R96, R5, R4, R96 ;  /* 0x000000040560723e */ /* 0x000fe20004807060 */
[C---:B------:R-:W-:Y:S01]  /*60d0*/  FFMA R11, R49.reuse, R56, R11 ;  /* 0x00000038310b7223 */ /* 0x040fe2000000000b */
[C---:B------:R-:W-:Y:S01]  /*60e0*/  FFMA R12, R49.reuse, R57, R12 ;  /* 0x00000039310c7223 */ /* 0x040fe2000000000c */
[----:B------:R-:W-:Y:S01]  /*60f0*/  FFMA R13, R49, R58, R13 ;  /* 0x0000003a310d7223 */ /* 0x000fe2000000000d */
[----:B------:R-:W-:Y:S02]  /*6100*/  HADD2.F32 R62, -RZ, R62.H1_H1 ;  /* 0x3000003eff3e7230 */ /* 0x000fe40000004100 */
[C---:B------:R-:W-:Y:S01]  /*6110*/  FMUL R14, R46.reuse, R14 ;  /* 0x0000000e2e0e7220 */ /* 0x040fe20000400000 */
[----:B------:R-:W-:Y:S01]  /*6120*/  HADD2.F32 R60, -RZ, R60.H1_H1 ;  /* 0x3000003cff3c7230 */ /* 0x000fe20000004100 */
[----:B------:R-:W-:Y:S01]  /*6130*/  F2FP.SATFINITE.E4M3.F32.PACK_AB_MERGE_C R97, R11, R10, RZ ;  /* 0x0000000a0b61723e */ /* 0x000fe200048070ff */
[C---:B------:R-:W-:Y:S01]  /*6140*/  FMUL R15, R46.reuse, R15 ;  /* 0x0000000f2e0f7220 */ /* 0x040fe20000400000 */
[--C-:B------:R-:W-:Y:S02]  /*6150*/  HADD2.F32 R63, -RZ, R64.reuse.H0_H0 ;  /* 0x20000040ff3f7230 */ /* 0x100fe40000004100 */
[----:B------:R-:W-:Y:S01]  /*6160*/  FFMA R14, R49, R59, R14 ;  /* 0x0000003b310e7223 */ /* 0x000fe2000000000e */
[----:B------:R-:W-:Y:S01]  /*6170*/  F2FP.SATFINITE.E4M3.F32.PACK_AB_MERGE_C R97, R9, R8, R97 ;  /* 0x000000080961723e */ /* 0x000fe20004807061 */
[C---:B------:R-:W-:Y:S01]  /*6180*/  FFMA R15, R49.reuse, R60, R15 ;  /* 0x0000003c310f7223 */ /* 0x040fe2000000000f */
[C---:B------:R-:W-:Y:S01]  /*6190*/  FFMA R16, R49.reuse, R61, R16 ;  /* 0x0000003d31107223 */ /* 0x040fe20000000010 */
[C---:B------:R-:W-:Y:S01]  /*61a0*/  FFMA R17, R49.reuse, R62, R17 ;  /* 0x0000003e31117223 */ /* 0x040fe20000000011 */
[----:B------:R-:W-:Y:S02]  /*61b0*/  HADD2.F32 R64, -RZ, R64.H1_H1 ;  /* 0x30000040ff407230 */ /* 0x000fe40000004100 */
[C---:B------:R-:W-:Y:S01]  /*61c0*/  FMUL R18, R46.reuse, R18 ;  /* 0x000000122e127220 */ /* 0x040fe20000400000 */
[C---:B------:R-:W-:Y:S01]  /*61d0*/  FMUL R19, R46.reuse, R19 ;  /* 0x000000132e137220 */ /* 0x040fe20000400000 */
[----:B------:R-:W-:Y:S02]  /*61e0*/  HADD2.F32 R68, -RZ, R68.H1_H1 ;  /* 0x30000044ff447230 */ /* 0x000fe40000004100 */
[C---:B------:R-:W-:Y:S01]  /*61f0*/  FMUL R22, R46.reuse, R22 ;  /* 0x000000162e167220 */ /* 0x040fe20000400000 */
[C---:B------:R-:W-:Y:S01]  /*6200*/  FFMA R18, R49.reuse, R63, R18 ;  /* 0x0000003f31127223 */ /* 0x040fe20000000012 */
[C---:B------:R-:W-:Y:S01]  /*6210*/  FFMA R19, R49.reuse, R64, R19 ;  /* 0x0000004031137223 */ /* 0x040fe20000000013 */
[C---:B------:R-:W-:Y:S01]  /*6220*/  FMUL R23, R46.reuse, R23 ;  /* 0x000000172e177220 */ /* 0x040fe20000400000 */
[C---:B------:R-:W-:Y:S01]  /*6230*/  FFMA R20, R49.reuse, R65, R20 ;  /* 0x0000004131147223 */ /* 0x040fe20000000014 */
[C---:B------:R-:W-:Y:S01]  /*6240*/  FFMA R21, R49.reuse, R66, R21 ;  /* 0x0000004231157223 */ /* 0x040fe20000000015 */
[--C-:B------:R-:W-:Y:S02]  /*6250*/  HADD2.F32 R70, -RZ, R72.reuse.H0_H0 ;  /* 0x20000048ff467230 */ /* 0x100fe40000004100 */
[C---:B------:R-:W-:Y:S01]  /*6260*/  FFMA R22, R49.reuse, R67, R22 ;  /* 0x0000004331167223 */ /* 0x040fe20000000016 */
[----:B------:R-:W-:Y:S02]  /*6270*/  HADD2.F32 R72, -RZ, R72.H1_H1 ;  /* 0x30000048ff487230 */ /* 0x000fe40000004100 */
[C---:B------:R-:W-:Y:S01]  /*6280*/  FMUL R3, R46.reuse, R26 ;  /* 0x0000001a2e037220 */ /* 0x040fe20000400000 */
        /* <DEDUP_REMOVED lines=16> */
[----:B------:R-:W-:Y:S01]  /*6390*/  FFMA R31, R49, R76, R31 ;  /* 0x0000004c311f7223 */ /* 0x000fe2000000001f */
[----:B------:R-:W-:Y:S01]  /*63a0*/  FMUL R35, R46, R35 ;  /* 0x000000232e237220 */ /* 0x000fe20000400000 */
[----:B------:R-:W-:Y:S01]  /*63b0*/  F2FP.SATFINITE.E4M3.F32.PACK_AB_MERGE_C R98, R15, R14, RZ ;  /* 0x0000000e0f62723e */ /* 0x000fe200048070ff */
[----:B------:R-:W-:Y:S01]  /*63c0*/  FFMA R28, R49, R77, R28 ;  /* 0x0000004d311c7223 */ /* 0x000fe2000000001c */
[----:B------:R-:W-:Y:S01]  /*63d0*/  F2FP.SATFINITE.E4M3.F32.PACK_AB_MERGE_C R99, R19, R18, RZ ;  /* 0x000000121363723e */ /* 0x000fe200048070ff */
[C---:B------:R-:W-:Y:S01]  /*63e0*/  FFMA R29, R49.reuse, R78, R29 ;  /* 0x0000004e311d7223 */ /* 0x040fe2000000001d */
[C---:B------:R-:W-:Y:S01]  /*63f0*/  FFMA R30, R49.reuse, R79, R30 ;  /* 0x0000004f311e7223 */ /* 0x040fe2000000001e */
[----:B------:R-:W-:Y:S01]  /*6400*/  FFMA R35, R49, R80, R35 ;  /* 0x0000005031237223 */ /* 0x000fe20000000023 */
[----:B------:R-:W-:Y:S02]  /*6410*/  F2FP.SATFINITE.E4M3.F32.PACK_AB_MERGE_C R98, R13, R12, R98 ;  /* 0x0000000c0d62723e */ /* 0x000fe40004807062 */
[----:B------:R-:W-:Y:S02]  /*6420*/  F2FP.SATFINITE.E4M3.F32.PACK_AB_MERGE_C R99, R17, R16, R99 ;  /* 0x000000101163723e */ /* 0x000fe40004807063 */
[----:B------:R-:W-:Y:S02]  /*6430*/  F2FP.SATFINITE.E4M3.F32.PACK_AB_MERGE_C R116, R23, R22, RZ ;  /* 0x000000161774723e */ /* 0x000fe400048070ff */
[----:B------:R-:W-:Y:S01]  /*6440*/  F2FP.SATFINITE.E4M3.F32.PACK_AB_MERGE_C R117, R27, R3, RZ ;  /* 0x000000031b75723e */ /* 0x000fe200048070ff */
[----:B------:R3:W-:Y:S01]  /*6450*/  STS.128 [R105+UR43+0x1200], R96 ;  /* 0x0012006069007988 */ /* 0x0007e20008000c2b */
[----:B------:R-:W-:Y:S02]  /*6460*/  F2FP.SATFINITE.E4M3.F32.PACK_AB_MERGE_C R115, R31, R26, RZ ;  /* 0x0000001a1f73723e */ /* 0x000fe400048070ff */
[----:B------:R-:W-:Y:S02]  /*6470*/  F2FP.SATFINITE.E4M3.F32.PACK_AB_MERGE_C R120, R35, R30, RZ ;  /* 0x0000001e2378723e */ /* 0x000fe400048070ff */
[----:B------:R-:W-:Y:S02]  /*6480*/  F2FP.SATFINITE.E4M3.F32.PACK_AB_MERGE_C R116, R21, R20, R116 ;  /* 0x000000141574723e */ /* 0x000fe40004807074 */
[----:B------:R-:W-:Y:S02]  /*6490*/  F2FP.SATFINITE.E4M3.F32.PACK_AB_MERGE_C R117, R2, R0, R117 ;  /* 0x000000000275723e */ /* 0x000fe40004807075 */
[----:B------:R-:W-:Y:S02]  /*64a0*/  F2FP.SATFINITE.E4M3.F32.PACK_AB_MERGE_C R118, R25, R24, R115 ;  /* 0x000000181976723e */ /* 0x000fe40004807073 */
[----:B------:R-:W-:Y:S02]  /*64b0*/  F2FP.SATFINITE.E4M3.F32.PACK_AB_MERGE_C R119, R29, R28, R120 ;  /* 0x0000001c1d77723e */ /* 0x000fe40004807078 */
[----:B-1----:R-:W-:Y:S03]  /*64c0*/  IADD3 R113, PT, PT, R44, 0x1, RZ ;  /* 0x000000012c717810 */ /* 0x002fe60007ffe0ff */
[----:B------:R3:W-:Y:S01]  /*64d0*/  STS.128 [R104+0x1010], R116 ;  /* 0x0010107468007388 */ /* 0x0007e20000000c00 */
[----:B------:R-:W-:Y:S01]  /*64e0*/  @!PT LDS RZ, [RZ] ;  /* 0x00000000fffff984 */ /* 0x000fe20000000800 */
[----:B------:R-:W-:Y:S01]  /*64f0*/  @!PT LDS RZ, [RZ] ;  /* 0x00000000fffff984 */ /* 0x000fe20000000800 */
[----:B------:R-:W-:Y:S01]  /*6500*/  @!PT LDS RZ, [RZ] ;  /* 0x00000000fffff984 */ /* 0x000fe20000000800 */
[----:B------:R-:W-:Y:S01]  /*6510*/  @!PT LDS RZ, [RZ] ;  /* 0x00000000fffff984 */ /* 0x000fe20000000800 */
[----:B------:R1:W-:Y:S07]  /*6520*/  MEMBAR.ALL.CTA ;  /* 0x0000000000007992 */ /* 0x0003ee0000008000 */
[----:B-1----:R-:W1:Y:S02]  /*6530*/  FENCE.VIEW.ASYNC.S ;  /* 0x00000000000073c6 */ /* 0x002e640000000000 */
[----:B-1----:R-:W-:Y:S06]  /*6540*/  BAR.SYNC.DEFER_BLOCKING 0x1, 0x80 ;  /* 0x0042000000007b1d */ /* 0x002fec0000010000 */
[----:B------:R-:W-:Y:S05]  /*6550*/  @P0 BRA `(.L_x_111) ;  /* 0x0000000000340947 */ /* 0x000fea0003800000 */
[----:B------:R-:W-:Y:S01]  /*6560*/  UIADD3 UR12, UPT, UPT, UR43, 0x1200, URZ ;  /* 0x000012002b0c7890 */ /* 0x000fe2000fffe0ff */
[----:B------:R-:W-:Y:S01]  /*6570*/  R2UR UR9, R94 ;  /* 0x000000005e0972ca */ /* 0x000fe200000e0000 */
[----:B------:R-:W-:Y:S01]  /*6580*/  UIADD3 UR10, UP0, UPT, UR46, 0x680, URZ ;  /* 0x000006802e0a7890 */ /* 0x000fe2000ff1e0ff */
[----:B------:R-:W-:Y:S01]  /*6590*/  R2UR UR8, R93 ;  /* 0x000000005d0872ca */ /* 0x000fe200000e0000 */
[----:B------:R-:W-:Y:S02]  /*65a0*/  UMOV UR7, UR36 ;  /* 0x0000002400077c82 */ /* 0x000fe40008000000 */
[----:B------:R-:W-:Y:S01]  /*65b0*/  IMAD.U32 R111, RZ, RZ, UR12 ;  /* 0x0000000cff6f7e24 */ /* 0x000fe2000f8e00ff */
[----:B------:R-:W-:Y:S04]  /*65c0*/  UIADD3.X UR11, UPT, UPT, URZ, UR47, URZ, UP0, !UPT ;  /* 0x0000002fff0b7290 */ /* 0x000fe800087fe4ff */
[----:B------:R-:W-:Y:S03]  /*65d0*/  R2UR UR4, R111 ;  /* 0x000000006f0472ca */ /* 0x000fe600000e0000 */
[----:B------:R-:W-:Y:S02]  /*65e0*/  USHF.L.U32 UR5, UR9, 0x6, URZ ;  /* 0x0000000609057899 */ /* 0x000fe400080006ff */
[----:B------:R-:W-:Y:S09]  /*65f0*/  USHF.L.U32 UR6, UR8, 0x6, URZ ;  /* 0x0000000608067899 */ /* 0x000ff200080006ff */
[----:B------:R1:W-:Y:S01]  /*6600*/  UTMASTG.3D [UR4], [UR10] ;  /* 0x000000040a0073b5 */ /* 0x0003e20008010000 */
[----:B------:R0:W-:Y:S01]  /*6610*/  UTMACMDFLUSH ;  /* 0x00000000000079b7 */ /* 0x0001e20000000000 */
[----:B-1----:R-:W-:Y:S04]  /*6620*/  DEPBAR.LE SB0, 0x0 ;  /* 0x000080000000791a */ /* 0x002fe80000000000 */
.L_x_111:
[----:B------:R-:W-:Y:S05]  /*6630*/  BSYNC.RECONVERGENT B0 ;  /* 0x0000000000007941 */ /* 0x000fea0003800200 */
.L_x_110:
[----:B------:R-:W-:Y:S01]  /*6640*/  BAR.SYNC.DEFER_BLOCKING 0x1, 0x80 ;  /* 0x0042000000007b1d */ /* 0x000fe20000010000 */
[----:B------:R-:W-:Y:S01]  /*6650*/  ISETP.NE.AND P2, PT, R112, RZ, PT ;  /* 0x000000ff7000720c */ /* 0x000fe20003f45270 */
[----:B------:R-:W-:Y:S01]  /*6660*/  IMAD.IADD R94, R43, 0x1, R81 ;  /* 0x000000012b5e7824 */ /* 0x000fe200078e0251 */
[----:B------:R-:W-:Y:S01]  /*6670*/  ISETP.NE.AND P0, PT, R114, 0x2, PT ;  /* 0x000000027200780c */ /* 0x000fe20003f05270 */
[----:B------:R-:W-:Y:S01]  /*6680*/  IMAD.IADD R93, R45, 0x1, R92 ;  /* 0x000000012d5d7824 */ /* 0x000fe200078e025c */
[----:B------:R-:W-:Y:S02]  /*6690*/  ISETP.NE.AND P1, PT, R113, 0x4, PT ;  /* 0x000000047100780c */ /* 0x000fe40003f25270 */
[----:B------:R-:W-:Y:S02]  /*66a0*/  SEL R0, RZ, 0x1, P0 ;  /* 0x00000001ff007807 */ /* 0x000fe40000000000 */
[----:B------:R-:W-:Y:S02]  /*66b0*/  SEL R3, RZ, 0x1, P1 ;  /* 0x00000001ff037807 */ /* 0x000fe40000800000 */
[----:B------:R-:W-:Y:S02]  /*66c0*/  LOP3.LUT R109, R109, R0, RZ, 0x3c, !PT ;  /* 0x000000006d6d7212 */ /* 0x000fe400078e3cff */
[----:B------:R-:W-:Y:S02]  /*66d0*/  LOP3.LUT R110, R110, R3, RZ, 0x3c, !PT ;  /* 0x000000036e6e7212 */ /* 0x000fe400078e3cff */
[----:B------:R-:W-:Y:S02]  /*66e0*/  @P2 R2UR UR36, R107 ;  /* 0x000000006b2422ca */ /* 0x000fe400000e0000 */
[----:B------:R-:W-:Y:S02]  /*66f0*/  SEL R114, R114, RZ, P0 ;  /* 0x000000ff72727207 */ /* 0x000fe40000000000 */
[----:B------:R-:W-:Y:S01]  /*6700*/  SEL R44, R113, RZ, P1 ;  /* 0x000000ff712c7207 */ /* 0x000fe20000800000 */
[----:B------:R-:W-:Y:S10]  /*6710*/  @P2 BRA `(.L_x_112) ;  /* 0xffffffe400a02947 */ /* 0x000ff4000383ffff */
[----:B------:R-:W-:Y:S05]  /*6720*/  EXIT ;  /* 0x000000000000794d */ /* 0x000fea0003800000 */
.L_x_24:
[----:B--2---:R2:W4:Y:S02]  /*6730*/  SYNCS.PHASECHK.TRANS64.TRYWAIT P0, [R3+URZ+0xd0], R2 ;  /* 0x0000d002030075a7 */ /* 0x00452400080011ff */
[----:B----4-:R-:W-:Y:S05]  /*6740*/  @!P0 NANOSLEEP.SYNCS 0x989680 ;  /* 0x009896800000895d */ /* 0x010fea0003900000 */
[----:B------:R-:W4:Y:S02]  /*6750*/  @!P0 SYNCS.PHASECHK.TRANS64 P0, [R3+URZ+0xd0], R2 ;  /* 0x0000d002030085a7 */ /* 0x000f2400080010ff */
[----:B----4-:R-:W-:Y:S05]  /*6760*/  @!P0 BRA `(.L_x_24) ;  /* 0xfffffffc00f08947 */ /* 0x010fea000383ffff */
[----:B------:R-:W-:Y:S05]  /*6770*/  BRA `(.L_x_113) ;  /* 0xffffffb0000c7947 */ /* 0x000fea000383ffff */
.L_x_27:
[----:B-1----:R-:W-:-:S07]  /*6780*/  MOV R2, UR33 ;  /* 0x0000002100027c02 */ /* 0x002fce0008000f00 */
.L_x_114:
[----:B-1----:R1:W2:Y:S02]  /*6790*/  SYNCS.PHASECHK.TRANS64.TRYWAIT P0, [R2+URZ+0x20], R5 ;  /* 0x00002005020075a7 */ /* 0x0022a400080011ff */
[----:B--2---:R-:W-:Y:S05]  /*67a0*/  @!P0 NANOSLEEP.SYNCS 0x989680 ;  /* 0x009896800000895d */ /* 0x004fea0003900000 */
[----:B------:R-:W2:Y:S02]  /*67b0*/  @!P0 SYNCS.PHASECHK.TRANS64 P0, [R2+URZ+0x20], R5 ;  /* 0x00002005020085a7 */ /* 0x000ea400080010ff */
[----:B--2---:R-:W-:Y:S05]  /*67c0*/  @!P0 BRA `(.L_x_114) ;  /* 0xfffffffc00f08947 */ /* 0x004fea000383ffff */
[----:B------:R-:W-:Y:S05]  /*67d0*/  BRA `(.L_x_26) ;  /* 0xffffffb000747947 */ /* 0x000fea000383ffff */
.L_x_34:
[----:B-1----:R-:W-:-:S07]  /*67e0*/  MOV R2, UR17 ;  /* 0x0000001100027c02 */ /* 0x002fce0008000f00 */
.L_x_115:
[----:B-1----:R1:W2:Y:S02]  /*67f0*/  SYNCS.PHASECHK.TRANS64.TRYWAIT P0, [R2+URZ+0x20], R5 ;  /* 0x00002005020075a7 */ /* 0x0022a400080011ff */
[----:B--2---:R-:W-:Y:S05]  /*6800*/  @!P0 NANOSLEEP.SYNCS 0x989680 ;  /* 0x009896800000895d */ /* 0x004fea0003900000 */
[----:B------:R-:W2:Y:S02]  /*6810*/  @!P0 SYNCS.PHASECHK.TRANS64 P0, [R2+URZ+0x20], R5 ;  /* 0x00002005020085a7 */ /* 0x000ea400080010ff */
[----:B--2---:R-:W-:Y:S05]  /*6820*/  @!P0 BRA `(.L_x_115) ;  /* 0xfffffffc00f08947 */ /* 0x004fea000383ffff */
[----:B------:R-:W-:Y:S05]  /*6830*/  BRA `(.L_x_33) ;  /* 0xffffffb400307947 */ /* 0x000fea000383ffff */
.L_x_39:
[----:B-1----:R1:W2:Y:S02]  /*6840*/  SYNCS.PHASECHK.TRANS64.TRYWAIT P0, [R2+URZ+0x60], R3 ;  /* 0x00006003020075a7 */ /* 0x0022a400080011ff */
[----:B--2---:R-:W-:Y:S05]  /*6850*/  @!P0 NANOSLEEP.SYNCS 0x989680 ;  /* 0x009896800000895d */ /* 0x004fea0003900000 */
[----:B------:R-:W2:Y:S02]  /*6860*/  @!P0 SYNCS.PHASECHK.TRANS64 P0, [R2+URZ+0x60], R3 ;  /* 0x00006003020085a7 */ /* 0x000ea400080010ff */
[----:B--2---:R-:W-:Y:S05]  /*6870*/  @!P0 BRA `(.L_x_39) ;  /* 0xfffffffc00f08947 */ /* 0x004fea000383ffff */
[----:B------:R-:W-:Y:S05]  /*6880*/  BRA `(.L_x_116) ;  /* 0xffffffb400d47947 */ /* 0x000fea000383ffff */
.L_x_43:
[----:B---3--:R-:W-:-:S07]  /*6890*/  MOV R0, UR5 ;  /* 0x0000000500007c02 */ /* 0x008fce0008000f00 */
.L_x_117:
[----:B-1----:R1:W2:Y:S02]  /*68a0*/  SYNCS.PHASECHK.TRANS64.TRYWAIT P0, [R0+URZ], R3 ;  /* 0x00000003000075a7 */ /* 0x0022a400080011ff */
[----:B--2---:R-:W-:Y:S05]  /*68b0*/  @!P0 NANOSLEEP.SYNCS 0x989680 ;  /* 0x009896800000895d */ /* 0x004fea0003900000 */
[----:B------:R-:W2:Y:S02]  /*68c0*/  @!P0 SYNCS.PHASECHK.TRANS64 P0, [R0+URZ], R3 ;  /* 0x00000003000085a7 */ /* 0x000ea400080010ff */
[----:B--2---:R-:W-:Y:S05]  /*68d0*/  @!P0 BRA `(.L_x_117) ;  /* 0xfffffffc00f08947 */ /* 0x004fea000383ffff */
[----:B------:R-:W-:Y:S05]  /*68e0*/  BRA `(.L_x_118) ;  /* 0xffffffbc00447947 */ /* 0x000fea000383ffff */
.L_x_44:
[----:B---3--:R-:W-:-:S07]  /*68f0*/  MOV R0, UR5 ;  /* 0x0000000500007c02 */ /* 0x008fce0008000f00 */
.L_x_119:
[----:B-1----:R1:W2:Y:S02]  /*6900*/  SYNCS.PHASECHK.TRANS64.TRYWAIT P0, [R0+URZ], R3 ;  /* 0x00000003000075a7 */ /* 0x0022a400080011ff */
[----:B--2---:R-:W-:Y:S05]  /*6910*/  @!P0 NANOSLEEP.SYNCS 0x989680 ;  /* 0x009896800000895d */ /* 0x004fea0003900000 */
[----:B------:R-:W2:Y:S02]  /*6920*/  @!P0 SYNCS.PHASECHK.TRANS64 P0, [R0+URZ], R3 ;  /* 0x00000003000085a7 */ /* 0x000ea400080010ff */
[----:B--2---:R-:W-:Y:S05]  /*6930*/  @!P0 BRA `(.L_x_119) ;  /* 0xfffffffc00f08947 */ /* 0x004fea000383ffff */
[----:B------:R-:W-:Y:S05]  /*6940*/  BRA `(.L_x_120) ;  /* 0xffffffbc00507947 */ /* 0x000fea000383ffff */
.L_x_45:
[----:B---3--:R-:W-:-:S07]  /*6950*/  MOV R0, UR5 ;  /* 0x0000000500007c02 */ /* 0x008fce0008000f00 */
.L_x_121:
[----:B-1----:R1:W2:Y:S02]  /*6960*/  SYNCS.PHASECHK.TRANS64.TRYWAIT P0, [R0+URZ], R3 ;  /* 0x00000003000075a7 */ /* 0x0022a400080011ff */
[----:B--2---:R-:W-:Y:S05]  /*6970*/  @!P0 NANOSLEEP.SYNCS 0x989680 ;  /* 0x009896800000895d */ /* 0x004fea0003900000 */
[----:B------:R-:W2:Y:S02]  /*6980*/  @!P0 SYNCS.PHASECHK.TRANS64 P0, [R0+URZ], R3 ;  /* 0x00000003000085a7 */ /* 0x000ea400080010ff */
[----:B--2---:R-:W-:Y:S05]  /*6990*/  @!P0 BRA `(.L_x_121) ;  /* 0xfffffffc00f08947 */ /* 0x004fea000383ffff */
[----:B------:R-:W-:Y:S05]  /*69a0*/  BRA `(.L_x_122) ;  /* 0xffffffbc005c7947 */ /* 0x000fea000383ffff */
.L_x_48:
[----:B-1----:R1:W2:Y:S02]  /*69b0*/  SYNCS.PHASECHK.TRANS64.TRYWAIT P0, [R0+URZ+0xc0], R5 ;  /* 0x0000c005000075a7 */ /* 0x0022a400080011ff */
[----:B--2---:R-:W-:Y:S05]  /*69c0*/  @!P0 NANOSLEEP.SYNCS 0x989680 ;  /* 0x009896800000895d */ /* 0x004fea0003900000 */
[----:B------:R-:W2:Y:S02]  /*69d0*/  @!P0 SYNCS.PHASECHK.TRANS64 P0, [R0+URZ+0xc0], R5 ;  /* 0x0000c005000085a7 */ /* 0x000ea400080010ff */
[----:B--2---:R-:W-:Y:S05]  /*69e0*/  @!P0 BRA `(.L_x_48) ;  /* 0xfffffffc00f08947 */ /* 0x004fea000383ffff */
[----:B------:R-:W-:Y:S05]  /*69f0*/  BRA `(.L_x_123) ;  /* 0xffffffbc00bc7947 */ /* 0x000fea000383ffff */
.L_x_49:
[----:B------:R-:W-:-:S07]  /*6a00*/  MOV R0, UR5 ;  /* 0x0000000500007c02 */ /* 0x000fce0008000f00 */
.L_x_124:
[----:B-1----:R1:W2:Y:S02]  /*6a10*/  SYNCS.PHASECHK.TRANS64.TRYWAIT P0, [R0+URZ+0x70], R7 ;  /* 0x00007007000075a7 */ /* 0x0022a400080011ff */
[----:B--2---:R-:W-:Y:S05]  /*6a20*/  @!P0 NANOSLEEP.SYNCS 0x989680 ;  /* 0x009896800000895d */ /* 0x004fea0003900000 */
[----:B------:R-:W2:Y:S02]  /*6a30*/  @!P0 SYNCS.PHASECHK.TRANS64 P0, [R0+URZ+0x70], R7 ;  /* 0x00007007000085a7 */ /* 0x000ea400080010ff */
[----:B--2---:R-:W-:Y:S05]  /*6a40*/  @!P0 BRA `(.L_x_124) ;  /* 0xfffffffc00f08947 */ /* 0x004fea000383ffff */
[----:B------:R-:W-:Y:S05]  /*6a50*/  BRA `(.L_x_125) ;  /* 0xffffffbc00cc7947 */ /* 0x000fea000383ffff */
.L_x_50:
[----:B-1----:R1:W2:Y:S02]  /*6a60*/  SYNCS.PHASECHK.TRANS64.TRYWAIT P1, [R0+URZ+0x60], R5 ;  /* 0x00006005000075a7 */ /* 0x0022a400080211ff */
[----:B--2---:R-:W-:Y:S05]  /*6a70*/  @!P1 NANOSLEEP.SYNCS 0x989680 ;  /* 0x009896800000995d */ /* 0x004fea0003900000 */
[----:B------:R-:W2:Y:S02]  /*6a80*/  @!P1 SYNCS.PHASECHK.TRANS64 P1, [R0+URZ+0x60], R5 ;  /* 0x00006005000095a7 */ /* 0x000ea400080210ff */
[----:B--2---:R-:W-:Y:S05]  /*6a90*/  @!P1 BRA `(.L_x_50) ;  /* 0xfffffffc00f09947 */ /* 0x004fea000383ffff */
[----:B------:R-:W-:Y:S05]  /*6aa0*/  BRA `(.L_x_126) ;  /* 0xffffffbc00fc7947 */ /* 0x000fea000383ffff */
.L_x_53:
[----:B------:R-:W-:-:S07]  /*6ab0*/  MOV R0, UR5 ;  /* 0x0000000500007c02 */ /* 0x000fce0008000f00 */
.L_x_127:
[----:B-1----:R1:W2:Y:S02]  /*6ac0*/  SYNCS.PHASECHK.TRANS64.TRYWAIT P0, [R0+URZ+0x70], R3 ;  /* 0x00007003000075a7 */ /* 0x0022a400080011ff */
[----:B--2---:R-:W-:Y:S05]  /*6ad0*/  @!P0 NANOSLEEP.SYNCS 0x989680 ;  /* 0x009896800000895d */ /* 0x004fea0003900000 */
[----:B------:R-:W2:Y:S02]  /*6ae0*/  @!P0 SYNCS.PHASECHK.TRANS64 P0, [R0+URZ+0x70], R3 ;  /* 0x00007003000085a7 */ /* 0x000ea400080010ff */
[----:B--2---:R-:W-:Y:S05]  /*6af0*/  @!P0 BRA `(.L_x_127) ;  /* 0xfffffffc00f08947 */ /* 0x004fea000383ffff */
[----:B------:R-:W-:Y:S05]  /*6b00*/  BRA `(.L_x_52) ;  /* 0xffffffc000507947 */ /* 0x000fea000383ffff */
.L_x_62:
[----:B-1----:R-:W-:-:S04]  /*6b10*/  MOV R4, UR6 ;  /* 0x0000000600047c02 */ /* 0x002fc80008000f00 */
[----:B------:R1:W2:Y:S03]  /*6b20*/  SYNCS.PHASECHK.TRANS64.TRYWAIT P0, [R4+URZ+0x8], R5 ;  /* 0x00000805040075a7 */ /* 0x0002a600080011ff */
[----:B--2---:R-:W-:Y:S05]  /*6b30*/  @!P0 NANOSLEEP.SYNCS 0x989680 ;  /* 0x009896800000895d */ /* 0x004fea0003900000 */
[----:B------:R-:W2:Y:S02]  /*6b40*/  @!P0 SYNCS.PHASECHK.TRANS64 P0, [R4+URZ+0x8], R5 ;  /* 0x00000805040085a7 */ /* 0x000ea400080010ff */
[----:B--2---:R-:W-:Y:S05]  /*6b50*/  @!P0 BRA `(.L_x_62) ;  /* 0xfffffffc00ec8947 */ /* 0x004fea000383ffff */
[----:B------:R-:W-:Y:S05]  /*6b60*/  BRA `(.L_x_61) ;  /* 0xffffffc400047947 */ /* 0x000fea000383ffff */
.L_x_64:
[----:B------:R-:W-:Y:S01]  /*6b70*/  BSSY B0, `(.L_x_128) ;  /* 0x0000006000007945 */ /* 0x000fe20003800000 */
[----:B------:R-:W-:-:S07]  /*6b80*/  MOV R15, 0xffffffff ;  /* 0xffffffff000f7802 */ /* 0x000fce0000000f00 */
[----:B-1---5:R-:W-:Y:S05]  /*6b90*/  WARPSYNC.COLLECTIVE R15, `(.L_x_129) ;  /* 0x000000000f0c7348 */ /* 0x022fea0003c00000 */
[----:B------:R-:W-:Y:S02]  /*6ba0*/  ELECT P6, UR79, PT ;  /* 0x00000000004f782f */ /* 0x000fe400038c0000 */
[----:B------:R-:W-:Y:S01]  /*6bb0*/  MOV R14, UR79 ;  /* 0x0000004f000e7c02 */ /* 0x000fe20008000f00 */
[----:B-1---5:R-:W-:Y:S10]  /*6bc0*/  ENDCOLLECTIVE ;  /* 0x000000000000791b */ /* 0x022ff40003800000 */
.L_x_129:
[----:B------:R-:W-:Y:S05]  /*6bd0*/  BSYNC B0 ;  /* 0x0000000000007941 */ /* 0x000fea0003800000 */
.L_x_128:
[----:B------:R-:W-:Y:S05]  /*6be0*/  BRA `(.L_x_130) ;  /* 0xffffffc400347947 */ /* 0x000fea000383ffff */
.L_x_66:
[----:B-1----:R-:W-:-:S04]  /*6bf0*/  MOV R2, UR6 ;  /* 0x0000000600027c02 */ /* 0x002fc80008000f00 */
[----:B------:R1:W2:Y:S03]  /*6c00*/  SYNCS.PHASECHK.TRANS64.TRYWAIT P0, [R2+URZ+0x8], R3 ;  /* 0x00000803020075a7 */ /* 0x0002a600080011ff */
[----:B--2---:R-:W-:Y:S05]  /*6c10*/  @!P0 NANOSLEEP.SYNCS 0x989680 ;  /* 0x009896800000895d */ /* 0x004fea0003900000 */
[----:B------:R-:W2:Y:S02]  /*6c20*/  @!P0 SYNCS.PHASECHK.TRANS64 P0, [R2+URZ+0x8], R3 ;  /* 0x00000803020085a7 */ /* 0x000ea400080010ff */
[----:B--2---:R-:W-:Y:S05]  /*6c30*/  @!P0 BRA `(.L_x_66) ;  /* 0xfffffffc00ec8947 */ /* 0x004fea000383ffff */
[----:B------:R-:W-:Y:S05]  /*6c40*/  BRA `(.L_x_65) ;  /* 0xffffffc400387947 */ /* 0x000fea000383ffff */
.L_x_67:
[----:B-1----:R1:W2:Y:S02]  /*6c50*/  SYNCS.PHASECHK.TRANS64.TRYWAIT P0, [R0+URZ+0x60], R5 ;  /* 0x00006005000075a7 */ /* 0x0022a400080011ff */
[----:B--2---:R-:W-:Y:S05]  /*6c60*/  @!P0 NANOSLEEP.SYNCS 0x989680 ;  /* 0x009896800000895d */ /* 0x004fea0003900000 */
[----:B------:R-:W2:Y:S02]  /*6c70*/  @!P0 SYNCS.PHASECHK.TRANS64 P0, [R0+URZ+0x60], R5 ;  /* 0x00006005000085a7 */ /* 0x000ea400080010ff */
[----:B--2---:R-:W-:Y:S05]  /*6c80*/  @!P0 BRA `(.L_x_67) ;  /* 0xfffffffc00f08947 */ /* 0x004fea000383ffff */
[----:B------:R-:W-:Y:S05]  /*6c90*/  BRA `(.L_x_131) ;  /* 0xffffffc8000c7947 */ /* 0x000fea000383ffff */
.L_x_69:
[----:B------:R-:W-:-:S07]  /*6ca0*/  MOV R0, UR11 ;  /* 0x0000000b00007c02 */ /* 0x000fce0008000f00 */
.L_x_132:
[----:B-1----:R1:W2:Y:S02]  /*6cb0*/  SYNCS.PHASECHK.TRANS64.TRYWAIT P0, [R0+URZ+0xa0], R5 ;  /* 0x0000a005000075a7 */ /* 0x0022a400080011ff */
[----:B--2---:R-:W-:Y:S05]  /*6cc0*/  @!P0 NANOSLEEP.SYNCS 0x989680 ;  /* 0x009896800000895d */ /* 0x004fea0003900000 */
[----:B------:R-:W2:Y:S02]  /*6cd0*/  @!P0 SYNCS.PHASECHK.TRANS64 P0, [R0+URZ+0xa0], R5 ;  /* 0x0000a005000085a7 */ /* 0x000ea400080010ff */
[----:B--2---:R-:W-:Y:S05]  /*6ce0*/  @!P0 BRA `(.L_x_132) ;  /* 0xfffffffc00f08947 */ /* 0x004fea000383ffff */
[----:B------:R-:W-:Y:S05]  /*6cf0*/  BRA `(.L_x_133) ;  /* 0xffffffc800547947 */ /* 0x000fea000383ffff */
.L_x_72:
[----:B------:R-:W-:Y:S07]  /*6d00*/  MOV R0, UR9 ;  /* 0x0000000900007c02 */ /* 0x000fee0008000f00 */
.L_x_134:
[----:B-1----:R1:W2:Y:S02]  /*6d10*/  SYNCS.PHASECHK.TRANS64.TRYWAIT P0, [R0+URZ], R5 ;  /* 0x00000005000075a7 */ /* 0x0022a400080011ff */
[----:B--2---:R-:W-:Y:S05]  /*6d20*/  @!P0 NANOSLEEP.SYNCS 0x989680 ;  /* 0x009896800000895d */ /* 0x004fea0003900000 */
[----:B------:R-:W2:Y:S02]  /*6d30*/  @!P0 SYNCS.PHASECHK.TRANS64 P0, [R0+URZ], R5 ;  /* 0x00000005000085a7 */ /* 0x000ea400080010ff */
[----:B--2---:R-:W-:Y:S05]  /*6d40*/  @!P0 BRA `(.L_x_134) ;  /* 0xfffffffc00f08947 */ /* 0x004fea000383ffff */
[----:B------:R-:W-:Y:S05]  /*6d50*/  BRA `(.L_x_71) ;  /* 0xffffffc8006c7947 */ /* 0x000fea000383ffff */
.L_x_76:
[----:B-1----:R-:W-:-:S07]  /*6d60*/  MOV R0, UR7 ;  /* 0x0000000700007c02 */ /* 0x002fce0008000f00 */
.L_x_135:
[----:B-1----:R1:W2:Y:S02]  /*6d70*/  SYNCS.PHASECHK.TRANS64.TRYWAIT P0, [R0+URZ], R3 ;  /* 0x00000003000075a7 */ /* 0x0022a400080011ff */
[----:B--2---:R-:W-:Y:S05]  /*6d80*/  @!P0 NANOSLEEP.SYNCS 0x989680 ;  /* 0x009896800000895d */ /* 0x004fea0003900000 */
[----:B------:R-:W2:Y:S02]  /*6d90*/  @!P0 SYNCS.PHASECHK.TRANS64 P0, [R0+URZ], R3 ;  /* 0x00000003000085a7 */ /* 0x000ea400080010ff */
[----:B--2---:R-:W-:Y:S05]  /*6da0*/  @!P0 BRA `(.L_x_135) ;  /* 0xfffffffc00f08947 */ /* 0x004fea000383ffff */
[----:B------:R-:W-:Y:S05]  /*6db0*/  BRA `(.L_x_136) ;  /* 0xffffffcc00247947 */ /* 0x000fea000383ffff */
.L_x_77:
[----:B------:R-:W-:-:S07]  /*6dc0*/  MOV R0, UR7 ;  /* 0x0000000700007c02 */ /* 0x000fce0008000f00 */
.L_x_137:
[----:B-1----:R1:W2:Y:S02]  /*6dd0*/  SYNCS.PHASECHK.TRANS64.TRYWAIT P0, [R0+URZ], R3 ;  /* 0x00000003000075a7 */ /* 0x0022a400080011ff */
[----:B--2---:R-:W-:Y:S05]  /*6de0*/  @!P0 NANOSLEEP.SYNCS 0x989680 ;  /* 0x009896800000895d */ /* 0x004fea0003900000 */
[----:B------:R-:W2:Y:S02]  /*6df0*/  @!P0 SYNCS.PHASECHK.TRANS64 P0, [R0+URZ], R3 ;  /* 0x00000003000085a7 */ /* 0x000ea400080010ff */
[----:B--2---:R-:W-:Y:S05]  /*6e00*/  @!P0 BRA `(.L_x_137) ;  /* 0xfffffffc00f08947 */ /* 0x004fea000383ffff */
[----:B------:R-:W-:Y:S05]  /*6e10*/  BRA `(.L_x_138) ;  /* 0xffffffcc00307947 */ /* 0x000fea000383ffff */
.L_x_78:
[----:B------:R-:W-:-:S07]  /*6e20*/  MOV R0, UR7 ;  /* 0x0000000700007c02 */ /* 0x000fce0008000f00 */
.L_x_139:
[----:B-1----:R1:W2:Y:S02]  /*6e30*/  SYNCS.PHASECHK.TRANS64.TRYWAIT P0, [R0+URZ], R3 ;  /* 0x00000003000075a7 */ /* 0x0022a400080011ff */
[----:B--2---:R-:W-:Y:S05]  /*6e40*/  @!P0 NANOSLEEP.SYNCS 0x989680 ;  /* 0x009896800000895d */ /* 0x004fea0003900000 */
[----:B------:R-:W2:Y:S02]  /*6e50*/  @!P0 SYNCS.PHASECHK.TRANS64 P0, [R0+URZ], R3 ;  /* 0x00000003000085a7 */ /* 0x000ea400080010ff */
[----:B--2---:R-:W-:Y:S05]  /*6e60*/  @!P0 BRA `(.L_x_139) ;  /* 0xfffffffc00f08947 */ /* 0x004fea000383ffff */
[----:B------:R-:W-:Y:S05]  /*6e70*/  BRA `(.L_x_140) ;  /* 0xffffffcc003c7947 */ /* 0x000fea000383ffff */
.L_x_81:
[----:B------:R-:W-:-:S07]  /*6e80*/  MOV R0, UR8 ;  /* 0x0000000800007c02 */ /* 0x000fce0008000f00 */
.L_x_141:
[----:B-1----:R1:W2:Y:S02]  /*6e90*/  SYNCS.PHASECHK.TRANS64.TRYWAIT P1, [R0+URZ+0xe0], R3 ;  /* 0x0000e003000075a7 */ /* 0x0022a400080211ff */
[----:B--2---:R-:W-:Y:S05]  /*6ea0*/  @!P1 NANOSLEEP.SYNCS 0x989680 ;  /* 0x009896800000995d */ /* 0x004fea0003900000 */
[----:B------:R-:W2:Y:S02]  /*6eb0*/  @!P1 SYNCS.PHASECHK.TRANS64 P1, [R0+URZ+0xe0], R3 ;  /* 0x0000e003000095a7 */ /* 0x000ea400080210ff */
[----:B--2---:R-:W-:Y:S05]  /*6ec0*/  @!P1 BRA `(.L_x_141) ;  /* 0xfffffffc00f09947 */ /* 0x004fea000383ffff */
[----:B------:R-:W-:Y:S05]  /*6ed0*/  BRA `(.L_x_142) ;  /* 0xffffffcc00887947 */ /* 0x000fea000383ffff */
.L_x_86:
[----:B--2---:R2:W4:Y:S02]  /*6ee0*/  SYNCS.PHASECHK.TRANS64.TRYWAIT P0, [R0+URZ+0x60], R3 ;  /* 0x00006003000075a7 */ /* 0x00452400080011ff */
[----:B----4-:R-:W-:Y:S05]  /*6ef0*/  @!P0 NANOSLEEP.SYNCS 0x989680 ;  /* 0x009896800000895d */ /* 0x010fea0003900000 */
[----:B------:R-:W4:Y:S02]  /*6f00*/  @!P0 SYNCS.PHASECHK.TRANS64 P0, [R0+URZ+0x60], R3 ;  /* 0x00006003000085a7 */ /* 0x000f2400080010ff */
[----:B----4-:R-:W-:Y:S05]  /*6f10*/  @!P0 BRA `(.L_x_86) ;  /* 0xfffffffc00f08947 */ /* 0x010fea000383ffff */
[----:B------:R-:W-:Y:S05]  /*6f20*/  BRA `(.L_x_143) ;  /* 0xffffffd0008c7947 */ /* 0x000fea000383ffff */
.L_x_89:
[----:B------:R-:W-:Y:S07]  /*6f30*/  MOV R0, UR6 ;  /* 0x0000000600007c02 */ /* 0x000fee0008000f00 */
.L_x_144:
[----:B--2---:R2:W4:Y:S02]  /*6f40*/  SYNCS.PHASECHK.TRANS64.TRYWAIT P0, [R0+URZ+0x58], R3 ;  /* 0x00005803000075a7 */ /* 0x00452400080011ff */
[----:B----4-:R-:W-:Y:S05]  /*6f50*/  @!P0 NANOSLEEP.SYNCS 0x989680 ;  /* 0x009896800000895d */ /* 0x010fea0003900000 */
[----:B------:R-:W4:Y:S02]  /*6f60*/  @!P0 SYNCS.PHASECHK.TRANS64 P0, [R0+URZ+0x58], R3 ;  /* 0x00005803000085a7 */ /* 0x000f2400080010ff */
[----:B----4-:R-:W-:Y:S05]  /*6f70*/  @!P0 BRA `(.L_x_144) ;  /* 0xfffffffc00f08947 */ /* 0x010fea000383ffff */
[----:B------:R-:W-:Y:S05]  /*6f80*/  BRA `(.L_x_88) ;  /* 0xffffffd400787947 */ /* 0x000fea000383ffff */
.L_x_92:
[----:B------:R-:W-:Y:S07]  /*6f90*/  MOV R3, UR6 ;  /* 0x0000000600037c02 */ /* 0x000fee0008000f00 */
.L_x_145:
[----:B-1----:R1:W2:Y:S02]  /*6fa0*/  SYNCS.PHASECHK.TRANS64.TRYWAIT P2, [R3+URZ+0x48], R26 ;  /* 0x0000481a030075a7 */ /* 0x0022a400080411ff */
[----:B--2---:R-:W-:Y:S05]  /*6fb0*/  @!P2 NANOSLEEP.SYNCS 0x989680 ;  /* 0x009896800000a95d */ /* 0x004fea0003900000 */
[----:B------:R-:W2:Y:S02]  /*6fc0*/  @!P2 SYNCS.PHASECHK.TRANS64 P2, [R3+URZ+0x48], R26 ;  /* 0x0000481a0300a5a7 */ /* 0x000ea400080410ff */
[----:B--2---:R-:W-:Y:S05]  /*6fd0*/  @!P2 BRA `(.L_x_145) ;  /* 0xfffffffc00f0a947 */ /* 0x004fea000383ffff */
[----:B------:R-:W-:Y:S05]  /*6fe0*/  BRA `(.L_x_146) ;  /* 0xffffffd8000c7947 */ /* 0x000fea000383ffff */
.L_x_95:
[----:B--2---:R2:W3:Y:S02]  /*6ff0*/  SYNCS.PHASECHK.TRANS64.TRYWAIT P0, [R0+URZ+0x60], R3 ;  /* 0x00006003000075a7 */ /* 0x0044e400080011ff */
[----:B---3--:R-:W-:Y:S05]  /*7000*/  @!P0 NANOSLEEP.SYNCS 0x989680 ;  /* 0x009896800000895d */ /* 0x008fea0003900000 */
[----:B------:R-:W3:Y:S02]  /*7010*/  @!P0 SYNCS.PHASECHK.TRANS64 P0, [R0+URZ+0x60], R3 ;  /* 0x00006003000085a7 */ /* 0x000ee400080010ff */
[----:B---3--:R-:W-:Y:S05]  /*7020*/  @!P0 BRA `(.L_x_95) ;  /* 0xfffffffc00f08947 */ /* 0x008fea000383ffff */
[----:B------:R-:W-:Y:S05]  /*7030*/  BRA `(.L_x_147) ;  /* 0xffffffdc006c7947 */ /* 0x000fea000383ffff */
.L_x_106:
[----:B-1----:R-:W-:Y:S04]  /*7040*/  MOV R0, UR43 ;  /* 0x0000002b00007c02 */ /* 0x002fe80008000f00 */
[----:B------:R1:W2:Y:S03]  /*7050*/  SYNCS.PHASECHK.TRANS64.TRYWAIT P1, [R0+URZ+0x40], R3 ;  /* 0x00004003000075a7 */ /* 0x0002a600080211ff */
[----:B--2---:R-:W-:Y:S05]  /*7060*/  @!P1 NANOSLEEP.SYNCS 0x989680 ;  /* 0x009896800000995d */ /* 0x004fea0003900000 */
[----:B------:R-:W2:Y:S02]  /*7070*/  @!P1 SYNCS.PHASECHK.TRANS64 P1, [R0+URZ+0x40], R3 ;  /* 0x00004003000095a7 */ /* 0x000ea400080210ff */
[----:B--2---:R-:W-:Y:S05]  /*7080*/  @!P1 BRA `(.L_x_106) ;  /* 0xfffffffc00ec9947 */ /* 0x004fea000383ffff */
[----:B------:R-:W-:Y:S05]  /*7090*/  BRA `(.L_x_105) ;  /* 0xffffffe8004c7947 */ /* 0x000fea000383ffff */
.L_x_108:
[----:B------:R1:W1:Y:S02]  /*70a0*/  SYNCS.PHASECHK.TRANS64.TRYWAIT P1, [R113+URZ+0x80], R2 ;  /* 0x00008002710075a7 */ /* 0x00026400080211ff */
[----:B-1----:R-:W-:Y:S05]  /*70b0*/  @!P1 NANOSLEEP.SYNCS 0x989680 ;  /* 0x009896800000995d */ /* 0x002fea0003900000 */
[----:B------:R-:W1:Y:S02]  /*70c0*/  @!P1 SYNCS.PHASECHK.TRANS64 P1, [R113+URZ+0x80], R2 ;  /* 0x00008002710095a7 */ /* 0x000e6400080210ff */
[----:B-1----:R-:W-:Y:S05]  /*70d0*/  @!P1 BRA `(.L_x_108) ;  /* 0xfffffffc00f09947 */ /* 0x002fea000383ffff */
[----:B------:R-:W-:Y:S05]  /*70e0*/  BRA `(.L_x_107) ;  /* 0xffffffe800887947 */ /* 0x000fea000383ffff */
        .weak           $__internal_0_$__cuda_sm10x_tcgen05_guardrail_trap_col_being_dealloced_not_returned_by_alloc
        .type           $__internal_0_$__cuda_sm10x_tcgen05_guardrail_trap_col_being_dealloced_not_returned_by_alloc,@function
        .size           $__internal_0_$__cuda_sm10x_tcgen05_guardrail_trap_col_being_dealloced_not_returned_by_alloc,($__internal_1_$__cuda_sm10x_tcgen05_guardrail_trap_phase_invalid_during_alloc - $__internal_0_$__cuda_sm10x_tcgen05_guardrail_trap_col_being_dealloced_not_returned_by_alloc)
$__internal_0_$__cuda_sm10x_tcgen05_guardrail_trap_col_being_dealloced_not_returned_by_alloc:
[----:B------:R-:W-:Y:S05]  /*70f0*/  BPT.TRAP 0x1 ;  /* 0x000000040000795c */ /* 0x000fea0000300000 */
[----:B------:R-:W-:-:S04]  /*7100*/  HFMA2 R3, -RZ, RZ, 0, 0 ;  /* 0x00000000ff037431 */ /* 0x000fc800000001ff */
[----:B------:R-:W-:Y:S05]  /*7110*/  RET.REL.NODEC R2 `(_ZN7cutlass13device_kernelINS_4gemm6kernel13GemmUniversalIN4cute5tupleIJiiiiEEENS1_10collective13CollectiveMmaINS1_35MainloopSm100TmaUmmaWarpSpecializedILi4ELi2ELi4ENS5_IJNS4_1CILi2EEENSA_ILi1EEESC_EEEEENS5_IJNSA_ILi128EEENSA_ILi64EEENSA_ILi32EEEEEENS_12float_e4m3_tENS5_IJlSC_lEEESJ_SK_NS4_8TiledMMAINS4_8MMA_AtomIJNS4_10MMA_TraitsINS4_25SM100_MMA_F8F6F4_2x1SM_SSEJSJ_SJ_fSF_SG_NS4_17integral_constantINS4_4UMMA5MajorELSR_0EEESS_NSP_INSQ_7ScaleInELST_0EEESU_EEEEEENS4_6LayoutINS5_IJSC_SC_SC_EEENS5_IJNSA_ILi0EEESZ_SZ_EEEEENS5_IJNS4_10UnderscoreES12_S12_EEEEENS4_18SM100_TMA_2SM_LOADENS4_14ComposedLayoutINS4_7SwizzleILi1ELi4ELi3EEENS4_18smem_ptr_flag_bitsILi8EEENSX_INS5_IJNSA_ILi8EEESH_EEENS5_IJSH_SC_EEEEEEEvNS4_8identityES15_S1F_vS1G_EENS_8epilogue10collective18CollectiveEpilogueINS1I_23Sm100TmaWarpSpecializedILi1ELi1ELi32ELb0ELb0EEEJNS5_IJSG_SG_SH_EEENS5_IJNSX_ISG_SC_EES1O_EEESJ_SK_SJ_SK_NS1I_6fusion15FusionCallbacksIS1M_NS1Q_17LinearCombinationISJ_fSJ_fLNS_15FloatRoundStyleE2EEES1N_S1P_JEEENS4_5SM1004TMEM4LOAD26SM100_TMEM_LOAD_32dp32b32xENS4_13SM90_TMA_LOADENS16_INS17_ILi2ELi4ELi3EEES1A_NSX_INS5_IJS1B_SG_EEENS5_IJSG_SC_EEEEEEENS4_39AutoVectorizingCopyWithAssumedAlignmentILi128EEENS4_14SM90_TMA_STOREES25_S27_S27_EEEvvEEEEvNT_6ParamsE) ;  /* 0xffffff8c02b87950 */ /* 0x000fea0003c3ffff */
        .weak           $__internal_1_$__cuda_sm10x_tcgen05_guardrail_trap_phase_invalid_during_alloc
        .type           $__internal_1_$__cuda_sm10x_tcgen05_guardrail_trap_phase_invalid_during_alloc,@function
        .size           $__internal_1_$__cuda_sm10x_tcgen05_guardrail_trap_phase_invalid_during_alloc,($__internal_2_$__cuda_sm10x_tcgen05_guardrail_trap_unallocated_columns_being_dealloced - $__internal_1_$__cuda_sm10x_tcgen05_guardrail_trap_phase_invalid_during_alloc)
$__internal_1_$__cuda_sm10x_tcgen05_guardrail_trap_phase_invalid_during_alloc:
[----:B------:R-:W-:Y:S05]  /*7120*/  BPT.TRAP 0x1 ;  /* 0x000000040000795c */ /* 0x000fea0000300000 */
[----:B------:R-:W-:-:S04]  /*7130*/  MOV R3, 0x0 ;  /* 0x0000000000037802 */ /* 0x000fc80000000f00 */
[----:B------:R-:W-:Y:S05]  /*7140*/  RET.REL.NODEC R2 `(_ZN7cutlass13device_kernelINS_4gemm6kernel13GemmUniversalIN4cute5tupleIJiiiiEEENS1_10collective13CollectiveMmaINS1_35MainloopSm100TmaUmmaWarpSpecializedILi4ELi2ELi4ENS5_IJNS4_1CILi2EEENSA_ILi1EEESC_EEEEENS5_IJNSA_ILi128EEENSA_ILi64EEENSA_ILi32EEEEEENS_12float_e4m3_tENS5_IJlSC_lEEESJ_SK_NS4_8TiledMMAINS4_8MMA_AtomIJNS4_10MMA_TraitsINS4_25SM100_MMA_F8F6F4_2x1SM_SSEJSJ_SJ_fSF_SG_NS4_17integral_constantINS4_4UMMA5MajorELSR_0EEESS_NSP_INSQ_7ScaleInELST_0EEESU_EEEEEENS4_6LayoutINS5_IJSC_SC_SC_EEENS5_IJNSA_ILi0EEESZ_SZ_EEEEENS5_IJNS4_10UnderscoreES12_S12_EEEEENS4_18SM100_TMA_2SM_LOADENS4_14ComposedLayoutINS4_7SwizzleILi1ELi4ELi3EEENS4_18smem_ptr_flag_bitsILi8EEENSX_INS5_IJNSA_ILi8EEESH_EEENS5_IJSH_SC_EEEEEEEvNS4_8identityES15_S1F_vS1G_EENS_8epilogue10collective18CollectiveEpilogueINS1I_23Sm100TmaWarpSpecializedILi1ELi1ELi32ELb0ELb0EEEJNS5_IJSG_SG_SH_EEENS5_IJNSX_ISG_SC_EES1O_EEESJ_SK_SJ_SK_NS1I_6fusion15FusionCallbacksIS1M_NS1Q_17LinearCombinationISJ_fSJ_fLNS_15FloatRoundStyleE2EEES1N_S1P_JEEENS4_5SM1004TMEM4LOAD26SM100_TMEM_LOAD_32dp32b32xENS4_13SM90_TMA_LOADENS16_INS17_ILi2ELi4ELi3EEES1A_NSX_INS5_IJS1B_SG_EEENS5_IJSG_SC_EEEEEEENS4_39AutoVectorizingCopyWithAssumedAlignmentILi128EEENS4_14SM90_TMA_STOREES25_S27_S27_EEEvvEEEEvNT_6ParamsE) ;  /* 0xffffff8c02ac7950 */ /* 0x000fea0003c3ffff */
        .weak           $__internal_2_$__cuda_sm10x_tcgen05_guardrail_trap_unallocated_columns_being_dealloced
        .type           $__internal_2_$__cuda_sm10x_tcgen05_guardrail_trap_unallocated_columns_being_dealloced,@function
        .size           $__internal_2_$__cuda_sm10x_tcgen05_guardrail_trap_unallocated_columns_being_dealloced,(.L_x_149 - $__internal_2_$__cuda_sm10x_tcgen05_guardrail_trap_unallocated_columns_being_dealloced)
$__internal_2_$__cuda_sm10x_tcgen05_guardrail_trap_unallocated_columns_being_dealloced:
[----:B------:R-:W-:Y:S05]  /*7150*/  BPT.TRAP 0x1 ;  /* 0x000000040000795c */ /* 0x000fea0000300000 */
[----:B------:R-:W-:-:S04]  /*7160*/  HFMA2 R3, -RZ, RZ, 0, 0 ;  /* 0x00000000ff037431 */ /* 0x000fc800000001ff */
[----:B------:R-:W-:Y:S05]  /*7170*/  RET.REL.NODEC R2 `(_ZN7cutlass13device_kernelINS_4gemm6kernel13GemmUniversalIN4cute5tupleIJiiiiEEENS1_10collective13CollectiveMmaINS1_35MainloopSm100TmaUmmaWarpSpecializedILi4ELi2ELi4ENS5_IJNS4_1CILi2EEENSA_ILi1EEESC_EEEEENS5_IJNSA_ILi128EEENSA_ILi64EEENSA_ILi32EEEEEENS_12float_e4m3_tENS5_IJlSC_lEEESJ_SK_NS4_8TiledMMAINS4_8MMA_AtomIJNS4_10MMA_TraitsINS4_25SM100_MMA_F8F6F4_2x1SM_SSEJSJ_SJ_fSF_SG_NS4_17integral_constantINS4_4UMMA5MajorELSR_0EEESS_NSP_INSQ_7ScaleInELST_0EEESU_EEEEEENS4_6LayoutINS5_IJSC_SC_SC_EEENS5_IJNSA_ILi0EEESZ_SZ_EEEEENS5_IJNS4_10UnderscoreES12_S12_EEEEENS4_18SM100_TMA_2SM_LOADENS4_14ComposedLayoutINS4_7SwizzleILi1ELi4ELi3EEENS4_18smem_ptr_flag_bitsILi8EEENSX_INS5_IJNSA_ILi8EEESH_EEENS5_IJSH_SC_EEEEEEEvNS4_8identityES15_S1F_vS1G_EENS_8epilogue10collective18CollectiveEpilogueINS1I_23Sm100TmaWarpSpecializedILi1ELi1ELi32ELb0ELb0EEEJNS5_IJSG_SG_SH_EEENS5_IJNSX_ISG_SC_EES1O_EEESJ_SK_SJ_SK_NS1I_6fusion15FusionCallbacksIS1M_NS1Q_17LinearCombinationISJ_fSJ_fLNS_15FloatRoundStyleE2EEES1N_S1P_JEEENS4_5SM1004TMEM4LOAD26SM100_TMEM_LOAD_32dp32b32xENS4_13SM90_TMA_LOADENS16_INS17_ILi2ELi4ELi3EEES1A_NSX_INS5_IJS1B_SG_EEENS5_IJSG_SC_EEEEEEENS4_39AutoVectorizingCopyWithAssumedAlignmentILi128EEENS4_14SM90_TMA_STOREES25_S27_S27_EEEvvEEEEvNT_6ParamsE) ;  /* 0xffffff8c02a07950 */ /* 0x000fea0003c3ffff */
.L_x_148:
[----:B------:R-:W-:-:S00]  /*7180*/  BRA `(.L_x_148) ;  /* 0xfffffffc00fc7947 */ /* 0x000fc0000383ffff */
[----:B------:R-:W-:-:S00]  /*7190*/  NOP ;  /* 0x0000000000007918 */ /* 0x000fc00000000000 */
        /* <DEDUP_REMOVED lines=14> */
.L_x_149:


//--------------------- .nv.global.init           --------------------------
	.section	.nv.global.init,"aw",@progbits
.nv.global.init:
	.type		$str$27,@object
	.size		$str$27,($str$28 - $str$27)
$str$27:
        /*0000*/ 	.byte	0x28, 0x61, 0x64, 0x64, 0x72, 0x65, 0x73, 0x73, 0x20, 0x26, 0x20, 0x6d, 0x61, 0x73, 0x6b, 0x29
        /*0010*/ 	.byte	0x20, 0x3d, 0x3d, 0x20, 0x30, 0x00
	.type		$str$28,@object
	.size		$str$28,($str$26 - $str$28)
$str$28:
        /*0016*/ 	.byte	0x2f, 0x74, 0x6d, 0x70, 0x2f, 0x63, 0x75, 0x74, 0x6c, 0x61, 0x73, 0x73, 0x5f, 0x73, 0x77, 0x65
        /*0026*/ 	.byte	0x65, 0x70, 0x5f, 0x73, 0x72, 0x63, 0x2f, 0x69, 0x6e, 0x63, 0x6c, 0x75, 0x64, 0x65, 0x2f, 0x63
        /*0036*/ 	.byte	0x75, 0x74, 0x65, 0x2f, 0x70, 0x6f, 0x69, 0x6e, 0x74, 0x65, 0x72, 0x5f, 0x66, 0x6c, 0x61, 0x67
        /*0046*/ 	.byte	0x67, 0x65, 0x64, 0x2e, 0x68, 0x70, 0x70, 0x00
	.type		$str$26,@object
	.size		$str$26,($str$25 - $str$26)
$str$26:
        /*004e*/ 	.byte	0x2f, 0x74, 0x6d, 0x70, 0x2f, 0x63, 0x75, 0x74, 0x6c, 0x61, 0x73, 0x73, 0x5f, 0x73, 0x77, 0x65
        /*005e*/ 	.byte	0x65, 0x70, 0x5f, 0x73, 0x72, 0x63, 0x2f, 0x69, 0x6e, 0x63, 0x6c, 0x75, 0x64, 0x65, 0x2f, 0x63
        /*006e*/ 	.byte	0x75, 0x74, 0x65, 0x2f, 0x61, 0x74, 0x6f, 0x6d, 0x2f, 0x63, 0x6f, 0x70, 0x79, 0x5f, 0x74, 0x72
        /*007e*/ 	.byte	0x61, 0x69, 0x74, 0x73, 0x5f, 0x73, 0x6d, 0x31, 0x30, 0x30, 0x2e, 0x68, 0x70, 0x70, 0x00
	.type		$str$25,@object
	.size		$str$25,(__unnamed_1 - $str$25)
$str$25:
        /*008d*/ 	.byte	0x28, 0x28, 0x75, 0x69, 0x6e, 0x74, 0x33, 0x32, 0x5f, 0x74, 0x28, 0x74, 0x68, 0x72, 0x65, 0x61
        /*009d*/ 	.byte	0x64, 0x49, 0x64, 0x78, 0x2e, 0x78, 0x29, 0x20, 0x2f, 0x20, 0x33, 0x32, 0x29, 0x20, 0x25, 0x20
        /*00ad*/ 	.byte	0x34, 0x29, 0x20, 0x3d, 0x3d, 0x20, 0x28, 0x28, 0x28, 0x74, 0x6d, 0x65, 0x6d, 0x5f, 0x61, 0x64
        /*00bd*/ 	.byte	0x64, 0x72, 0x20, 0x3e, 0x3e, 0x20, 0x31, 0x36, 0x29, 0x20, 0x2f, 0x20, 0x33, 0x32, 0x29, 0x20
        /*00cd*/ 	.byte	0x25, 0x20, 0x34, 0x29, 0x00
	.type		__unnamed_1,@object
	.size		__unnamed_1,(__unnamed_2 - __unnamed_1)
__unnamed_1:
        /*00d2*/ 	.byte	0x61, 0x75, 0x74, 0x6f, 0x20, 0x63, 0x75, 0x74, 0x65, 0x3a, 0x3a, 0x61, 0x73, 0x5f, 0x70, 0x6f
        /* <DEDUP_REMOVED lines=24> */
        /*0262*/ 	.byte	0x3c, 0x34, 0x30, 0x39, 0x36, 0x3e, 0x3e, 0x3e, 0x3e, 0x5d, 0x00
	.type		__unnamed_2,@object
	.size		__unnamed_2,(.L_2 - __unnamed_2)
__unnamed_2:
        /* <DEDUP_REMOVED lines=40> */
        /*04ed*/ 	.byte	0x74, 0x65, 0x3a, 0x3a, 0x43, 0x3c, 0x30, 0x3e, 0x3e, 0x3e, 0x3e, 0x5d, 0x00
.L_2:


//--------------------- .nv.shared._ZN7cutlass13device_kernelINS_4gemm6kernel13GemmUniversalIN4cute5tupleIJiiiiEEENS1_10collective13CollectiveMmaINS1_35MainloopSm100TmaUmmaWarpSpecializedILi4ELi2ELi4ENS5_IJNS4_1CILi2EEENSA_ILi1EEESC_EEEEENS5_IJNSA_ILi128EEENSA_ILi64EEENSA_ILi32EEEEEENS_12float_e4m3_tENS5_IJlSC_lEEESJ_SK_NS4_8TiledMMAINS4_8MMA_AtomIJNS4_10MMA_TraitsINS4_25SM100_MMA_F8F6F4_2x1SM_SSEJSJ_SJ_fSF_SG_NS4_17integral_constantINS4_4UMMA5MajorELSR_0EEESS_NSP_INSQ_7ScaleInELST_0EEESU_EEEEEENS4_6LayoutINS5_IJSC_SC_SC_EEENS5_IJNSA_ILi0EEESZ_SZ_EEEEENS5_IJNS4_10UnderscoreES12_S12_EEEEENS4_18SM100_TMA_2SM_LOADENS4_14ComposedLayoutINS4_7SwizzleILi1ELi4ELi3EEENS4_18smem_ptr_flag_bitsILi8EEENSX_INS5_IJNSA_ILi8EEESH_EEENS5_IJSH_SC_EEEEEEEvNS4_8identityES15_S1F_vS1G_EENS_8epilogue10collective18CollectiveEpilogueINS1I_23Sm100TmaWarpSpecializedILi1ELi1ELi32ELb0ELb0EEEJNS5_IJSG_SG_SH_EEENS5_IJNSX_ISG_SC_EES1O_EEESJ_SK_SJ_SK_NS1I_6fusion15FusionCallbacksIS1M_NS1Q_17LinearCombinationISJ_fSJ_fLNS_15FloatRoundStyleE2EEES1N_S1P_JEEENS4_5SM1004TMEM4LOAD26SM100_TMEM_LOAD_32dp32b32xENS4_13SM90_TMA_LOADENS16_INS17_ILi2ELi4ELi3EEES1A_NSX_INS5_IJS1B_SG_EEENS5_IJSG_SC_EEEEEEENS4_39AutoVectorizingCopyWithAssumedAlignmentILi128EEENS4_14SM90_TMA_STOREES25_S27_S27_EEEvvEEEEvNT_6ParamsE --------------------------
	.section	.nv.shared._ZN7cutlass13device_kernelINS_4gemm6kernel13GemmUniversalIN4cute5tupleIJiiiiEEENS1_10collective13CollectiveMmaINS1_35MainloopSm100TmaUmmaWarpSpecializedILi4ELi2ELi4ENS5_IJNS4_1CILi2EEENSA_ILi1EEESC_EEEEENS5_IJNSA_ILi128EEENSA_ILi64EEENSA_ILi32EEEEEENS_12float_e4m3_tENS5_IJlSC_lEEESJ_SK_NS4_8TiledMMAINS4_8MMA_AtomIJNS4_10MMA_TraitsINS4_25SM100_MMA_F8F6F4_2x1SM_SSEJSJ_SJ_fSF_SG_NS4_17integral_constantINS4_4UMMA5MajorELSR_0EEESS_NSP_INSQ_7ScaleInELST_0EEESU_EEEEEENS4_6LayoutINS5_IJSC_SC_SC_EEENS5_IJNSA_ILi0EEESZ_SZ_EEEEENS5_IJNS4_10UnderscoreES12_S12_EEEEENS4_18SM100_TMA_2SM_LOADENS4_14ComposedLayoutINS4_7SwizzleILi1ELi4ELi3EEENS4_18smem_ptr_flag_bitsILi8EEENSX_INS5_IJNSA_ILi8EEESH_EEENS5_IJSH_SC_EEEEEEEvNS4_8identityES15_S1F_vS1G_EENS_8epilogue10collective18CollectiveEpilogueINS1I_23Sm100TmaWarpSpecializedILi1ELi1ELi32ELb0ELb0EEEJNS5_IJSG_SG_SH_EEENS5_IJNSX_ISG_SC_EES1O_EEESJ_SK_SJ_SK_NS1I_6fusion15FusionCallbacksIS1M_NS1Q_17LinearCombinationISJ_fSJ_fLNS_15FloatRoundStyleE2EEES1N_S1P_JEEENS4_5SM1004TMEM4LOAD26SM100_TMEM_LOAD_32dp32b32xENS4_13SM90_TMA_LOADENS16_INS17_ILi2ELi4ELi3EEES1A_NSX_INS5_IJS1B_SG_EEENS5_IJSG_SC_EEEEEEENS4_39AutoVectorizingCopyWithAssumedAlignmentILi128EEENS4_14SM90_TMA_STOREES25_S27_S27_EEEvvEEEEvNT_6ParamsE,"aw",@nobits
	.sectionflags	@""
	.align	16
	.zero		1024


//--------------------- .nv.shared.reserved.0     --------------------------
	.section	.nv.shared.reserved.0,"aw",@nobits
	.weak		__nv_reservedSMEM_offset_0_alias
	.size		__nv_reservedSMEM_offset_0_alias, 0, 64
	.other		__nv_reservedSMEM_offset_0_alias,@"STO_CUDA_RESERVED_SHARED STV_DEFAULT"
__nv_reservedSMEM_offset_0_alias:
	.zero		0
.nv.shared.reserved.0:
	.zero		64
	.weak		__nv_reservedSMEM_tcgen05_partition
	.type		__nv_reservedSMEM_tcgen05_partition,@object
	.size		__nv_reservedSMEM_tcgen05_partition,(.L_0 - __nv_reservedSMEM_tcgen05_partition)
__nv_reservedSMEM_tcgen05_partition:
	.zero		32
.L_0:


//--------------------- .nv.global                --------------------------
	.section	.nv.global,"aw",@nobits
.nv.global:
	.type		_ZN39_INTERNAL_928f3491_4_k_cu_c7f06182_86584cute1_E,@object
	.size		_ZN39_INTERNAL_928f3491_4_k_cu_c7f06182_86584cute1_E,(_ZN39_INTERNAL_928f3491_4_k_cu_c7f06182_86584cuda3std3__45__cpo6cbeginE - _ZN39_INTERNAL_928f3491_4_k_cu_c7f06182_86584cute1_E)
_ZN39_INTERNAL_928f3491_4_k_cu_c7f06182_86584cute1_E:
	.zero		1
	.type		_ZN39_INTERNAL_928f3491_4_k_cu_c7f06182_86584cuda3std3__45__cpo6cbeginE,@object
	.size		_ZN39_INTERNAL_928f3491_4_k_cu_c7f06182_86584cuda3std3__45__cpo6cbeginE,(_ZN39_INTERNAL_928f3491_4_k_cu_c7f06182_86584cuda3std3__48in_placeE - _ZN39_INTERNAL_928f3491_4_k_cu_c7f06182_86584cuda3std3__45__cpo6cbeginE)
_ZN39_INTERNAL_928f3491_4_k_cu_c7f06182_86584cuda3std3__45__cpo6cbeginE:
	.zero		1
	.type		_ZN39_INTERNAL_928f3491_4_k_cu_c7f06182_86584cuda3std3__48in_placeE,@object
	.size		_ZN39_INTERNAL_928f3491_4_k_cu_c7f06182_86584cuda3std3__48in_placeE,(_ZN39_INTERNAL_928f3491_4_k_cu_c7f06182_86584cuda3std6ranges3__45__cpo9iter_moveE - _ZN39_INTERNAL_928f3491_4_k_cu_c7f06182_86584cuda3std3__48in_placeE)
_ZN39_INTERNAL_928f3491_4_k_cu_c7f06182_86584cuda3std3__48in_placeE:
	.zero		1
	.type		_ZN39_INTERNAL_928f3491_4_k_cu_c7f06182_86584cuda3std6ranges3__45__cpo9iter_moveE,@object
	.size		_ZN39_INTERNAL_928f3491_4_k_cu_c7f06182_86584cuda3std6ranges3__45__cpo9iter_moveE,(_ZN39_INTERNAL_928f3491_4_k_cu_c7f06182_86584cuda3std3__45__cpo5beginE - _ZN39_INTERNAL_928f3491_4_k_cu_c7f06182_86584cuda3std6ranges3__45__cpo9iter_moveE)
_ZN39_INTERNAL_928f3491_4_k_cu_c7f06182_86584cuda3std6ranges3__45__cpo9iter_moveE:
	.zero		1
	.type		_ZN39_INTERNAL_928f3491_4_k_cu_c7f06182_86584cuda3std3__45__cpo5beginE,@object
	.size		_ZN39_INTERNAL_928f3491_4_k_cu_c7f06182_86584cuda3std3__45__cpo5beginE,(_ZN39_INTERNAL_928f3491_4_k_cu_c7f06182_86584cuda3std3__441_GLOBAL__N__928f3491_4_k_cu_c7f06182_86586ignoreE - _ZN39_INTERNAL_928f3491_4_k_cu_c7f06182_86584cuda3std3__45__cpo5beginE)
_ZN39_INTERNAL_928f3491_4_k_cu_c7f06182_86584cuda3std3__45__cpo5beginE:
	.zero		1
	.type		_ZN39_INTERNAL_928f3491_4_k_cu_c7f06182_86584cuda3std3__441_GLOBAL__N__928f3491_4_k_cu_c7f06182_86586ignoreE,@object
	.size		_ZN39_INTERNAL_928f3491_4_k_cu_c7f06182_86584cuda3std3__441_GLOBAL__N__928f3491_4_k_cu_c7f06182_86586ignoreE,(_ZN39_INTERNAL_928f3491_4_k_cu_c7f06182_86584cute7productE - _ZN39_INTERNAL_928f3491_4_k_cu_c7f06182_86584cuda3std3__441_GLOBAL__N__928f3491_4_k_cu_c7f06182_86586ignoreE)
_ZN39_INTERNAL_928f3491_4_k_cu_c7f06182_86584cuda3std3__441_GLOBAL__N__928f3491_4_k_cu_c7f06182_86586ignoreE:
	.zero		1
	.type		_ZN39_INTERNAL_928f3491_4_k_cu_c7f06182_86584cute7productE,@object
	.size		_ZN39_INTERNAL_928f3491_4_k_cu_c7f06182_86584cute7productE,(_ZN39_INTERNAL_928f3491_4_k_cu_c7f06182_86584cuda3std3__45__cpo3endE - _ZN39_INTERNAL_928f3491_4_k_cu_c7f06182_86584cute7productE)
_ZN39_INTERNAL_928f3491_4_k_cu_c7f06182_86584cute7productE:
	.zero		1
	.type		_ZN39_INTERNAL_928f3491_4_k_cu_c7f06182_86584cuda3std3__45__cpo3endE,@object
	.size		_ZN39_INTERNAL_928f3491_4_k_cu_c7f06182_86584cuda3std3__45__cpo3endE,(_ZN39_INTERNAL_928f3491_4_k_cu_c7f06182_86584cuda3std3__419piecewise_constructE - _ZN39_INTERNAL_928f3491_4_k_cu_c7f06182_86584cuda3std3__45__cpo3endE)
_ZN39_INTERNAL_928f3491_4_k_cu_c7f06182_86584cuda3std3__45__cpo3endE:
	.zero		1
	.type		_ZN39_INTERNAL_928f3491_4_k_cu_c7f06182_86584cuda3std3__419piecewise_constructE,@object
	.size		_ZN39_INTERNAL_928f3491_4_k_cu_c7f06182_86584cuda3std3__419piecewise_constructE,(_ZN39_INTERNAL_928f3491_4_k_cu_c7f06182_86584cuda3std3__45__cpo4cendE - _ZN39_INTERNAL_928f3491_4_k_cu_c7f06182_86584cuda3std3__419piecewise_constructE)
_ZN39_INTERNAL_928f3491_4_k_cu_c7f06182_86584cuda3std3__419piecewise_constructE:
	.zero		1
	.type		_ZN39_INTERNAL_928f3491_4_k_cu_c7f06182_86584cuda3std3__45__cpo4cendE,@object
	.size		_ZN39_INTERNAL_928f3491_4_k_cu_c7f06182_86584cuda3std3__45__cpo4cendE,(_ZN39_INTERNAL_928f3491_4_k_cu_c7f06182_86584cuda3std6ranges3__45__cpo4swapE - _ZN39_INTERNAL_928f3491_4_k_cu_c7f06182_86584cuda3std3__45__cpo4cendE)
_ZN39_INTERNAL_928f3491_4_k_cu_c7f06182_86584cuda3std3__45__cpo4cendE:
	.zero		1
	.type		_ZN39_INTERNAL_928f3491_4_k_cu_c7f06182_86584cuda3std6ranges3__45__cpo4swapE,@object
	.size		_ZN39_INTERNAL_928f3491_4_k_cu_c7f06182_86584cuda3std6ranges3__45__cpo4swapE,(.L_10 - _ZN39_INTERNAL_928f3491_4_k_cu_c7f06182_86584cuda3std6ranges3__45__cpo4swapE)
_ZN39_INTERNAL_928f3491_4_k_cu_c7f06182_86584cuda3std6ranges3__45__cpo4swapE:
	.zero		1
.L_10:


//--------------------- .nv.constant0._ZN7cutlass13device_kernelINS_4gemm6kernel13GemmUniversalIN4cute5tupleIJiiiiEEENS1_10collective13CollectiveMmaINS1_35MainloopSm100TmaUmmaWarpSpecializedILi4ELi2ELi4ENS5_IJNS4_1CILi2EEENSA_ILi1EEESC_EEEEENS5_IJNSA_ILi128EEENSA_ILi64EEENSA_ILi32EEEEEENS_12float_e4m3_tENS5_IJlSC_lEEESJ_SK_NS4_8TiledMMAINS4_8MMA_AtomIJNS4_10MMA_TraitsINS4_25SM100_MMA_F8F6F4_2x1SM_SSEJSJ_SJ_fSF_SG_NS4_17integral_constantINS4_4UMMA5MajorELSR_0EEESS_NSP_INSQ_7ScaleInELST_0EEESU_EEEEEENS4_6LayoutINS5_IJSC_SC_SC_EEENS5_IJNSA_ILi0EEESZ_SZ_EEEEENS5_IJNS4_10UnderscoreES12_S12_EEEEENS4_18SM100_TMA_2SM_LOADENS4_14ComposedLayoutINS4_7SwizzleILi1ELi4ELi3EEENS4_18smem_ptr_flag_bitsILi8EEENSX_INS5_IJNSA_ILi8EEESH_EEENS5_IJSH_SC_EEEEEEEvNS4_8identityES15_S1F_vS1G_EENS_8epilogue10collective18CollectiveEpilogueINS1I_23Sm100TmaWarpSpecializedILi1ELi1ELi32ELb0ELb0EEEJNS5_IJSG_SG_SH_EEENS5_IJNSX_ISG_SC_EES1O_EEESJ_SK_SJ_SK_NS1I_6fusion15FusionCallbacksIS1M_NS1Q_17LinearCombinationISJ_fSJ_fLNS_15FloatRoundStyleE2EEES1N_S1P_JEEENS4_5SM1004TMEM4LOAD26SM100_TMEM_LOAD_32dp32b32xENS4_13SM90_TMA_LOADENS16_INS17_ILi2ELi4ELi3EEES1A_NSX_INS5_IJS1B_SG_EEENS5_IJSG_SC_EEEEEEENS4_39AutoVectorizingCopyWithAssumedAlignmentILi128EEENS4_14SM90_TMA_STOREES25_S27_S27_EEEvvEEEEvNT_6ParamsE --------------------------
	.section	.nv.constant0._ZN7cutlass13device_kernelINS_4gemm6kernel13GemmUniversalIN4cute5tupleIJiiiiEEENS1_10collective13CollectiveMmaINS1_35MainloopSm100TmaUmmaWarpSpecializedILi4ELi2ELi4ENS5_IJNS4_1CILi2EEENSA_ILi1EEESC_EEEEENS5_IJNSA_ILi128EEENSA_ILi64EEENSA_ILi32EEEEEENS_12float_e4m3_tENS5_IJlSC_lEEESJ_SK_NS4_8TiledMMAINS4_8MMA_AtomIJNS4_10MMA_TraitsINS4_25SM100_MMA_F8F6F4_2x1SM_SSEJSJ_SJ_fSF_SG_NS4_17integral_constantINS4_4UMMA5MajorELSR_0EEESS_NSP_INSQ_7ScaleInELST_0EEESU_EEEEEENS4_6LayoutINS5_IJSC_SC_SC_EEENS5_IJNSA_ILi0EEESZ_SZ_EEEEENS5_IJNS4_10UnderscoreES12_S12_EEEEENS4_18SM100_TMA_2SM_LOADENS4_14ComposedLayoutINS4_7SwizzleILi1ELi4ELi3EEENS4_18smem_ptr_flag_bitsILi8EEENSX_INS5_IJNSA_ILi8EEESH_EEENS5_IJSH_SC_EEEEEEEvNS4_8identityES15_S1F_vS1G_EENS_8epilogue10collective18CollectiveEpilogueINS1I_23Sm100TmaWarpSpecializedILi1ELi1ELi32ELb0ELb0EEEJNS5_IJSG_SG_SH_EEENS5_IJNSX_ISG_SC_EES1O_EEESJ_SK_SJ_SK_NS1I_6fusion15FusionCallbacksIS1M_NS1Q_17LinearCombinationISJ_fSJ_fLNS_15FloatRoundStyleE2EEES1N_S1P_JEEENS4_5SM1004TMEM4LOAD26SM100_TMEM_LOAD_32dp32b32xENS4_13SM90_TMA_LOADENS16_INS17_ILi2ELi4ELi3EEES1A_NSX_INS5_IJS1B_SG_EEENS5_IJSG_SC_EEEEEEENS4_39AutoVectorizingCopyWithAssumedAlignmentILi128EEENS4_14SM90_TMA_STOREES25_S27_S27_EEEvvEEEEvNT_6ParamsE,"a",@progbits
	.sectionflags	@""
	.align	4
.nv.constant0._ZN7cutlass13device_kernelINS_4gemm6kernel13GemmUniversalIN4cute5tupleIJiiiiEEENS1_10collective13CollectiveMmaINS1_35MainloopSm100TmaUmmaWarpSpecializedILi4ELi2ELi4ENS5_IJNS4_1CILi2EEENSA_ILi1EEESC_EEEEENS5_IJNSA_ILi128EEENSA_ILi64EEENSA_ILi32EEEEEENS_12float_e4m3_tENS5_IJlSC_lEEESJ_SK_NS4_8TiledMMAINS4_8MMA_AtomIJNS4_10MMA_TraitsINS4_25SM100_MMA_F8F6F4_2x1SM_SSEJSJ_SJ_fSF_SG_NS4_17integral_constantINS4_4UMMA5MajorELSR_0EEESS_NSP_INSQ_7ScaleInELST_0EEESU_EEEEEENS4_6LayoutINS5_IJSC_SC_SC_EEENS5_IJNSA_ILi0EEESZ_SZ_EEEEENS5_IJNS4_10UnderscoreES12_S12_EEEEENS4_18SM100_TMA_2SM_LOADENS4_14ComposedLayoutINS4_7SwizzleILi1ELi4ELi3EEENS4_18smem_ptr_flag_bitsILi8EEENSX_INS5_IJNSA_ILi8EEESH_EEENS5_IJSH_SC_EEEEEEEvNS4_8identityES15_S1F_vS1G_EENS_8epilogue10collective18CollectiveEpilogueINS1I_23Sm100TmaWarpSpecializedILi1ELi1ELi32ELb0ELb0EEEJNS5_IJSG_SG_SH_EEENS5_IJNSX_ISG_SC_EES1O_EEESJ_SK_SJ_SK_NS1I_6fusion15FusionCallbacksIS1M_NS1Q_17LinearCombinationISJ_fSJ_fLNS_15FloatRoundStyleE2EEES1N_S1P_JEEENS4_5SM1004TMEM4LOAD26SM100_TMEM_LOAD_32dp32b32xENS4_13SM90_TMA_LOADENS16_INS17_ILi2ELi4ELi3EEES1A_NSX_INS5_IJS1B_SG_EEENS5_IJSG_SC_EEEEEEENS4_39AutoVectorizingCopyWithAssumedAlignmentILi128EEENS4_14SM90_TMA_STOREES25_S27_S27_EEEvvEEEEvNT_6ParamsE:
	.zero		2944


//--------------------- SYMBOLS --------------------------

	.type		.nv.reservedSmem.offset0,@object
	.size		.nv.reservedSmem.offset0,0x4
	.type		.nv.reservedSmem.cap,@object
	.size		.nv.reservedSmem.cap,0x4
	.type		__assertfail,@function
